//
// Generated by NVIDIA NVVM Compiler
//
// Compiler Build ID: CL-36424714
// Cuda compilation tools, release 13.0, V13.0.88
// Based on NVVM 20.0.0
//

.version 9.0
.target sm_100
.address_size 64

	// .globl	_Z10reluKernelPdi
// _ZZ16softmaxSumKernelPdS_iE5sdata has been demoted

.visible .entry _Z10reluKernelPdi(
	.param .u64 .ptr .align 1 _Z10reluKernelPdi_param_0,
	.param .u32 _Z10reluKernelPdi_param_1
)
{
	.reg .pred 	%p<2>;
	.reg .b32 	%r<6>;
	.reg .b64 	%rd<5>;
	.reg .b64 	%fd<3>;

	ld.param.u64 	%rd1, [_Z10reluKernelPdi_param_0];
	ld.param.u32 	%r2, [_Z10reluKernelPdi_param_1];
	mov.u32 	%r3, %ctaid.x;
	mov.u32 	%r4, %ntid.x;
	mov.u32 	%r5, %tid.x;
	mad.lo.s32 	%r1, %r3, %r4, %r5;
	setp.ge.s32 	%p1, %r1, %r2;
	@%p1 bra 	$L__BB0_2;
	cvta.to.global.u64 	%rd2, %rd1;
	mul.wide.s32 	%rd3, %r1, 8;
	add.s64 	%rd4, %rd2, %rd3;
	ld.global.f64 	%fd1, [%rd4];
	max.f64 	%fd2, %fd1, 0d0000000000000000;
	st.global.f64 	[%rd4], %fd2;
$L__BB0_2:
	ret;

}
	// .globl	_Z24forwardHiddenLayerKernelPdS_S_S_ii
.visible .entry _Z24forwardHiddenLayerKernelPdS_S_S_ii(
	.param .u64 .ptr .align 1 _Z24forwardHiddenLayerKernelPdS_S_S_ii_param_0,
	.param .u64 .ptr .align 1 _Z24forwardHiddenLayerKernelPdS_S_S_ii_param_1,
	.param .u64 .ptr .align 1 _Z24forwardHiddenLayerKernelPdS_S_S_ii_param_2,
	.param .u64 .ptr .align 1 _Z24forwardHiddenLayerKernelPdS_S_S_ii_param_3,
	.param .u32 _Z24forwardHiddenLayerKernelPdS_S_S_ii_param_4,
	.param .u32 _Z24forwardHiddenLayerKernelPdS_S_S_ii_param_5
)
{
	.reg .pred 	%p<11>;
	.reg .b32 	%r<38>;
	.reg .b64 	%rd<34>;
	.reg .b64 	%fd<99>;

	ld.param.u64 	%rd13, [_Z24forwardHiddenLayerKernelPdS_S_S_ii_param_0];
	ld.param.u64 	%rd11, [_Z24forwardHiddenLayerKernelPdS_S_S_ii_param_1];
	ld.param.u64 	%rd14, [_Z24forwardHiddenLayerKernelPdS_S_S_ii_param_2];
	ld.param.u64 	%rd12, [_Z24forwardHiddenLayerKernelPdS_S_S_ii_param_3];
	ld.param.u32 	%r24, [_Z24forwardHiddenLayerKernelPdS_S_S_ii_param_4];
	ld.param.u32 	%r23, [_Z24forwardHiddenLayerKernelPdS_S_S_ii_param_5];
	cvta.to.global.u64 	%rd1, %rd14;
	cvta.to.global.u64 	%rd2, %rd13;
	mov.u32 	%r25, %ctaid.x;
	mov.u32 	%r26, %ntid.x;
	mov.u32 	%r27, %tid.x;
	mad.lo.s32 	%r1, %r25, %r26, %r27;
	setp.ge.s32 	%p1, %r1, %r24;
	@%p1 bra 	$L__BB1_14;
	cvta.to.global.u64 	%rd15, %rd12;
	cvta.to.global.u64 	%rd16, %rd11;
	mul.wide.s32 	%rd17, %r1, 8;
	add.s64 	%rd18, %rd16, %rd17;
	ld.global.f64 	%fd95, [%rd18];
	add.s64 	%rd3, %rd15, %rd17;
	st.global.f64 	[%rd3], %fd95;
	setp.lt.s32 	%p2, %r23, 1;
	@%p2 bra 	$L__BB1_14;
	mul.lo.s32 	%r2, %r23, %r1;
	and.b32  	%r3, %r23, 15;
	setp.lt.u32 	%p3, %r23, 16;
	mov.b32 	%r34, 0;
	@%p3 bra 	$L__BB1_5;
	and.b32  	%r34, %r23, 2147483632;
	neg.s32 	%r32, %r34;
	add.s64 	%rd4, %rd2, 64;
	add.s64 	%rd32, %rd1, 64;
	mov.u32 	%r31, %r2;
$L__BB1_4:
	.pragma "nounroll";
	mul.wide.s32 	%rd19, %r31, 8;
	add.s64 	%rd20, %rd4, %rd19;
	ld.global.f64 	%fd11, [%rd20+-64];
	ld.global.f64 	%fd12, [%rd32+-64];
	fma.rn.f64 	%fd13, %fd11, %fd12, %fd95;
	st.global.f64 	[%rd3], %fd13;
	ld.global.f64 	%fd14, [%rd20+-56];
	ld.global.f64 	%fd15, [%rd32+-56];
	fma.rn.f64 	%fd16, %fd14, %fd15, %fd13;
	st.global.f64 	[%rd3], %fd16;
	ld.global.f64 	%fd17, [%rd20+-48];
	ld.global.f64 	%fd18, [%rd32+-48];
	fma.rn.f64 	%fd19, %fd17, %fd18, %fd16;
	st.global.f64 	[%rd3], %fd19;
	ld.global.f64 	%fd20, [%rd20+-40];
	ld.global.f64 	%fd21, [%rd32+-40];
	fma.rn.f64 	%fd22, %fd20, %fd21, %fd19;
	st.global.f64 	[%rd3], %fd22;
	ld.global.f64 	%fd23, [%rd20+-32];
	ld.global.f64 	%fd24, [%rd32+-32];
	fma.rn.f64 	%fd25, %fd23, %fd24, %fd22;
	st.global.f64 	[%rd3], %fd25;
	ld.global.f64 	%fd26, [%rd20+-24];
	ld.global.f64 	%fd27, [%rd32+-24];
	fma.rn.f64 	%fd28, %fd26, %fd27, %fd25;
	st.global.f64 	[%rd3], %fd28;
	ld.global.f64 	%fd29, [%rd20+-16];
	ld.global.f64 	%fd30, [%rd32+-16];
	fma.rn.f64 	%fd31, %fd29, %fd30, %fd28;
	st.global.f64 	[%rd3], %fd31;
	ld.global.f64 	%fd32, [%rd20+-8];
	ld.global.f64 	%fd33, [%rd32+-8];
	fma.rn.f64 	%fd34, %fd32, %fd33, %fd31;
	st.global.f64 	[%rd3], %fd34;
	ld.global.f64 	%fd35, [%rd20];
	ld.global.f64 	%fd36, [%rd32];
	fma.rn.f64 	%fd37, %fd35, %fd36, %fd34;
	st.global.f64 	[%rd3], %fd37;
	ld.global.f64 	%fd38, [%rd20+8];
	ld.global.f64 	%fd39, [%rd32+8];
	fma.rn.f64 	%fd40, %fd38, %fd39, %fd37;
	st.global.f64 	[%rd3], %fd40;
	ld.global.f64 	%fd41, [%rd20+16];
	ld.global.f64 	%fd42, [%rd32+16];
	fma.rn.f64 	%fd43, %fd41, %fd42, %fd40;
	st.global.f64 	[%rd3], %fd43;
	ld.global.f64 	%fd44, [%rd20+24];
	ld.global.f64 	%fd45, [%rd32+24];
	fma.rn.f64 	%fd46, %fd44, %fd45, %fd43;
	st.global.f64 	[%rd3], %fd46;
	ld.global.f64 	%fd47, [%rd20+32];
	ld.global.f64 	%fd48, [%rd32+32];
	fma.rn.f64 	%fd49, %fd47, %fd48, %fd46;
	st.global.f64 	[%rd3], %fd49;
	ld.global.f64 	%fd50, [%rd20+40];
	ld.global.f64 	%fd51, [%rd32+40];
	fma.rn.f64 	%fd52, %fd50, %fd51, %fd49;
	st.global.f64 	[%rd3], %fd52;
	ld.global.f64 	%fd53, [%rd20+48];
	ld.global.f64 	%fd54, [%rd32+48];
	fma.rn.f64 	%fd55, %fd53, %fd54, %fd52;
	st.global.f64 	[%rd3], %fd55;
	ld.global.f64 	%fd56, [%rd20+56];
	ld.global.f64 	%fd57, [%rd32+56];
	fma.rn.f64 	%fd95, %fd56, %fd57, %fd55;
	st.global.f64 	[%rd3], %fd95;
	add.s32 	%r32, %r32, 16;
	add.s32 	%r31, %r31, 16;
	add.s64 	%rd32, %rd32, 128;
	setp.ne.s32 	%p4, %r32, 0;
	@%p4 bra 	$L__BB1_4;
$L__BB1_5:
	setp.eq.s32 	%p5, %r3, 0;
	@%p5 bra 	$L__BB1_14;
	and.b32  	%r11, %r23, 7;
	setp.lt.u32 	%p6, %r3, 8;
	@%p6 bra 	$L__BB1_8;
	add.s32 	%r29, %r34, %r2;
	mul.wide.s32 	%rd21, %r29, 8;
	add.s64 	%rd22, %rd2, %rd21;
	ld.global.f64 	%fd58, [%rd22];
	mul.wide.u32 	%rd23, %r34, 8;
	add.s64 	%rd24, %rd1, %rd23;
	ld.global.f64 	%fd59, [%rd24];
	fma.rn.f64 	%fd60, %fd58, %fd59, %fd95;
	st.global.f64 	[%rd3], %fd60;
	ld.global.f64 	%fd61, [%rd22+8];
	ld.global.f64 	%fd62, [%rd24+8];
	fma.rn.f64 	%fd63, %fd61, %fd62, %fd60;
	st.global.f64 	[%rd3], %fd63;
	ld.global.f64 	%fd64, [%rd22+16];
	ld.global.f64 	%fd65, [%rd24+16];
	fma.rn.f64 	%fd66, %fd64, %fd65, %fd63;
	st.global.f64 	[%rd3], %fd66;
	ld.global.f64 	%fd67, [%rd22+24];
	ld.global.f64 	%fd68, [%rd24+24];
	fma.rn.f64 	%fd69, %fd67, %fd68, %fd66;
	st.global.f64 	[%rd3], %fd69;
	ld.global.f64 	%fd70, [%rd22+32];
	ld.global.f64 	%fd71, [%rd24+32];
	fma.rn.f64 	%fd72, %fd70, %fd71, %fd69;
	st.global.f64 	[%rd3], %fd72;
	ld.global.f64 	%fd73, [%rd22+40];
	ld.global.f64 	%fd74, [%rd24+40];
	fma.rn.f64 	%fd75, %fd73, %fd74, %fd72;
	st.global.f64 	[%rd3], %fd75;
	ld.global.f64 	%fd76, [%rd22+48];
	ld.global.f64 	%fd77, [%rd24+48];
	fma.rn.f64 	%fd78, %fd76, %fd77, %fd75;
	st.global.f64 	[%rd3], %fd78;
	ld.global.f64 	%fd79, [%rd22+56];
	ld.global.f64 	%fd80, [%rd24+56];
	fma.rn.f64 	%fd95, %fd79, %fd80, %fd78;
	st.global.f64 	[%rd3], %fd95;
	add.s32 	%r34, %r34, 8;
$L__BB1_8:
	setp.eq.s32 	%p7, %r11, 0;
	@%p7 bra 	$L__BB1_14;
	and.b32  	%r14, %r23, 3;
	setp.lt.u32 	%p8, %r11, 4;
	@%p8 bra 	$L__BB1_11;
	add.s32 	%r30, %r34, %r2;
	mul.wide.s32 	%rd25, %r30, 8;
	add.s64 	%rd26, %rd2, %rd25;
	ld.global.f64 	%fd81, [%rd26];
	mul.wide.u32 	%rd27, %r34, 8;
	add.s64 	%rd28, %rd1, %rd27;
	ld.global.f64 	%fd82, [%rd28];
	fma.rn.f64 	%fd83, %fd81, %fd82, %fd95;
	st.global.f64 	[%rd3], %fd83;
	ld.global.f64 	%fd84, [%rd26+8];
	ld.global.f64 	%fd85, [%rd28+8];
	fma.rn.f64 	%fd86, %fd84, %fd85, %fd83;
	st.global.f64 	[%rd3], %fd86;
	ld.global.f64 	%fd87, [%rd26+16];
	ld.global.f64 	%fd88, [%rd28+16];
	fma.rn.f64 	%fd89, %fd87, %fd88, %fd86;
	st.global.f64 	[%rd3], %fd89;
	ld.global.f64 	%fd90, [%rd26+24];
	ld.global.f64 	%fd91, [%rd28+24];
	fma.rn.f64 	%fd95, %fd90, %fd91, %fd89;
	st.global.f64 	[%rd3], %fd95;
	add.s32 	%r34, %r34, 4;
$L__BB1_11:
	setp.eq.s32 	%p9, %r14, 0;
	@%p9 bra 	$L__BB1_14;
	mul.wide.u32 	%rd29, %r34, 8;
	add.s64 	%rd33, %rd1, %rd29;
	add.s32 	%r37, %r34, %r2;
	neg.s32 	%r36, %r14;
$L__BB1_13:
	.pragma "nounroll";
	mul.wide.s32 	%rd30, %r37, 8;
	add.s64 	%rd31, %rd2, %rd30;
	ld.global.f64 	%fd92, [%rd31];
	ld.global.f64 	%fd93, [%rd33];
	fma.rn.f64 	%fd95, %fd92, %fd93, %fd95;
	st.global.f64 	[%rd3], %fd95;
	add.s64 	%rd33, %rd33, 8;
	add.s32 	%r37, %r37, 1;
	add.s32 	%r36, %r36, 1;
	setp.ne.s32 	%p10, %r36, 0;
	@%p10 bra 	$L__BB1_13;
$L__BB1_14:
	ret;

}
	// .globl	_Z24forwardOutputLayerKernelPdS_S_S_ii
.visible .entry _Z24forwardOutputLayerKernelPdS_S_S_ii(
	.param .u64 .ptr .align 1 _Z24forwardOutputLayerKernelPdS_S_S_ii_param_0,
	.param .u64 .ptr .align 1 _Z24forwardOutputLayerKernelPdS_S_S_ii_param_1,
	.param .u64 .ptr .align 1 _Z24forwardOutputLayerKernelPdS_S_S_ii_param_2,
	.param .u64 .ptr .align 1 _Z24forwardOutputLayerKernelPdS_S_S_ii_param_3,
	.param .u32 _Z24forwardOutputLayerKernelPdS_S_S_ii_param_4,
	.param .u32 _Z24forwardOutputLayerKernelPdS_S_S_ii_param_5
)
{
	.reg .pred 	%p<11>;
	.reg .b32 	%r<38>;
	.reg .b64 	%rd<34>;
	.reg .b64 	%fd<99>;

	ld.param.u64 	%rd13, [_Z24forwardOutputLayerKernelPdS_S_S_ii_param_0];
	ld.param.u64 	%rd11, [_Z24forwardOutputLayerKernelPdS_S_S_ii_param_1];
	ld.param.u64 	%rd14, [_Z24forwardOutputLayerKernelPdS_S_S_ii_param_2];
	ld.param.u64 	%rd12, [_Z24forwardOutputLayerKernelPdS_S_S_ii_param_3];
	ld.param.u32 	%r24, [_Z24forwardOutputLayerKernelPdS_S_S_ii_param_4];
	ld.param.u32 	%r23, [_Z24forwardOutputLayerKernelPdS_S_S_ii_param_5];
	cvta.to.global.u64 	%rd1, %rd14;
	cvta.to.global.u64 	%rd2, %rd13;
	mov.u32 	%r25, %ctaid.x;
	mov.u32 	%r26, %ntid.x;
	mov.u32 	%r27, %tid.x;
	mad.lo.s32 	%r1, %r25, %r26, %r27;
	setp.ge.s32 	%p1, %r1, %r24;
	@%p1 bra 	$L__BB2_14;
	cvta.to.global.u64 	%rd15, %rd12;
	cvta.to.global.u64 	%rd16, %rd11;
	mul.wide.s32 	%rd17, %r1, 8;
	add.s64 	%rd18, %rd16, %rd17;
	ld.global.f64 	%fd95, [%rd18];
	add.s64 	%rd3, %rd15, %rd17;
	st.global.f64 	[%rd3], %fd95;
	setp.lt.s32 	%p2, %r23, 1;
	@%p2 bra 	$L__BB2_14;
	mul.lo.s32 	%r2, %r23, %r1;
	and.b32  	%r3, %r23, 15;
	setp.lt.u32 	%p3, %r23, 16;
	mov.b32 	%r34, 0;
	@%p3 bra 	$L__BB2_5;
	and.b32  	%r34, %r23, 2147483632;
	neg.s32 	%r32, %r34;
	add.s64 	%rd4, %rd2, 64;
	add.s64 	%rd32, %rd1, 64;
	mov.u32 	%r31, %r2;
$L__BB2_4:
	.pragma "nounroll";
	mul.wide.s32 	%rd19, %r31, 8;
	add.s64 	%rd20, %rd4, %rd19;
	ld.global.f64 	%fd11, [%rd20+-64];
	ld.global.f64 	%fd12, [%rd32+-64];
	fma.rn.f64 	%fd13, %fd11, %fd12, %fd95;
	st.global.f64 	[%rd3], %fd13;
	ld.global.f64 	%fd14, [%rd20+-56];
	ld.global.f64 	%fd15, [%rd32+-56];
	fma.rn.f64 	%fd16, %fd14, %fd15, %fd13;
	st.global.f64 	[%rd3], %fd16;
	ld.global.f64 	%fd17, [%rd20+-48];
	ld.global.f64 	%fd18, [%rd32+-48];
	fma.rn.f64 	%fd19, %fd17, %fd18, %fd16;
	st.global.f64 	[%rd3], %fd19;
	ld.global.f64 	%fd20, [%rd20+-40];
	ld.global.f64 	%fd21, [%rd32+-40];
	fma.rn.f64 	%fd22, %fd20, %fd21, %fd19;
	st.global.f64 	[%rd3], %fd22;
	ld.global.f64 	%fd23, [%rd20+-32];
	ld.global.f64 	%fd24, [%rd32+-32];
	fma.rn.f64 	%fd25, %fd23, %fd24, %fd22;
	st.global.f64 	[%rd3], %fd25;
	ld.global.f64 	%fd26, [%rd20+-24];
	ld.global.f64 	%fd27, [%rd32+-24];
	fma.rn.f64 	%fd28, %fd26, %fd27, %fd25;
	st.global.f64 	[%rd3], %fd28;
	ld.global.f64 	%fd29, [%rd20+-16];
	ld.global.f64 	%fd30, [%rd32+-16];
	fma.rn.f64 	%fd31, %fd29, %fd30, %fd28;
	st.global.f64 	[%rd3], %fd31;
	ld.global.f64 	%fd32, [%rd20+-8];
	ld.global.f64 	%fd33, [%rd32+-8];
	fma.rn.f64 	%fd34, %fd32, %fd33, %fd31;
	st.global.f64 	[%rd3], %fd34;
	ld.global.f64 	%fd35, [%rd20];
	ld.global.f64 	%fd36, [%rd32];
	fma.rn.f64 	%fd37, %fd35, %fd36, %fd34;
	st.global.f64 	[%rd3], %fd37;
	ld.global.f64 	%fd38, [%rd20+8];
	ld.global.f64 	%fd39, [%rd32+8];
	fma.rn.f64 	%fd40, %fd38, %fd39, %fd37;
	st.global.f64 	[%rd3], %fd40;
	ld.global.f64 	%fd41, [%rd20+16];
	ld.global.f64 	%fd42, [%rd32+16];
	fma.rn.f64 	%fd43, %fd41, %fd42, %fd40;
	st.global.f64 	[%rd3], %fd43;
	ld.global.f64 	%fd44, [%rd20+24];
	ld.global.f64 	%fd45, [%rd32+24];
	fma.rn.f64 	%fd46, %fd44, %fd45, %fd43;
	st.global.f64 	[%rd3], %fd46;
	ld.global.f64 	%fd47, [%rd20+32];
	ld.global.f64 	%fd48, [%rd32+32];
	fma.rn.f64 	%fd49, %fd47, %fd48, %fd46;
	st.global.f64 	[%rd3], %fd49;
	ld.global.f64 	%fd50, [%rd20+40];
	ld.global.f64 	%fd51, [%rd32+40];
	fma.rn.f64 	%fd52, %fd50, %fd51, %fd49;
	st.global.f64 	[%rd3], %fd52;
	ld.global.f64 	%fd53, [%rd20+48];
	ld.global.f64 	%fd54, [%rd32+48];
	fma.rn.f64 	%fd55, %fd53, %fd54, %fd52;
	st.global.f64 	[%rd3], %fd55;
	ld.global.f64 	%fd56, [%rd20+56];
	ld.global.f64 	%fd57, [%rd32+56];
	fma.rn.f64 	%fd95, %fd56, %fd57, %fd55;
	st.global.f64 	[%rd3], %fd95;
	add.s32 	%r32, %r32, 16;
	add.s32 	%r31, %r31, 16;
	add.s64 	%rd32, %rd32, 128;
	setp.ne.s32 	%p4, %r32, 0;
	@%p4 bra 	$L__BB2_4;
$L__BB2_5:
	setp.eq.s32 	%p5, %r3, 0;
	@%p5 bra 	$L__BB2_14;
	and.b32  	%r11, %r23, 7;
	setp.lt.u32 	%p6, %r3, 8;
	@%p6 bra 	$L__BB2_8;
	add.s32 	%r29, %r34, %r2;
	mul.wide.s32 	%rd21, %r29, 8;
	add.s64 	%rd22, %rd2, %rd21;
	ld.global.f64 	%fd58, [%rd22];
	mul.wide.u32 	%rd23, %r34, 8;
	add.s64 	%rd24, %rd1, %rd23;
	ld.global.f64 	%fd59, [%rd24];
	fma.rn.f64 	%fd60, %fd58, %fd59, %fd95;
	st.global.f64 	[%rd3], %fd60;
	ld.global.f64 	%fd61, [%rd22+8];
	ld.global.f64 	%fd62, [%rd24+8];
	fma.rn.f64 	%fd63, %fd61, %fd62, %fd60;
	st.global.f64 	[%rd3], %fd63;
	ld.global.f64 	%fd64, [%rd22+16];
	ld.global.f64 	%fd65, [%rd24+16];
	fma.rn.f64 	%fd66, %fd64, %fd65, %fd63;
	st.global.f64 	[%rd3], %fd66;
	ld.global.f64 	%fd67, [%rd22+24];
	ld.global.f64 	%fd68, [%rd24+24];
	fma.rn.f64 	%fd69, %fd67, %fd68, %fd66;
	st.global.f64 	[%rd3], %fd69;
	ld.global.f64 	%fd70, [%rd22+32];
	ld.global.f64 	%fd71, [%rd24+32];
	fma.rn.f64 	%fd72, %fd70, %fd71, %fd69;
	st.global.f64 	[%rd3], %fd72;
	ld.global.f64 	%fd73, [%rd22+40];
	ld.global.f64 	%fd74, [%rd24+40];
	fma.rn.f64 	%fd75, %fd73, %fd74, %fd72;
	st.global.f64 	[%rd3], %fd75;
	ld.global.f64 	%fd76, [%rd22+48];
	ld.global.f64 	%fd77, [%rd24+48];
	fma.rn.f64 	%fd78, %fd76, %fd77, %fd75;
	st.global.f64 	[%rd3], %fd78;
	ld.global.f64 	%fd79, [%rd22+56];
	ld.global.f64 	%fd80, [%rd24+56];
	fma.rn.f64 	%fd95, %fd79, %fd80, %fd78;
	st.global.f64 	[%rd3], %fd95;
	add.s32 	%r34, %r34, 8;
$L__BB2_8:
	setp.eq.s32 	%p7, %r11, 0;
	@%p7 bra 	$L__BB2_14;
	and.b32  	%r14, %r23, 3;
	setp.lt.u32 	%p8, %r11, 4;
	@%p8 bra 	$L__BB2_11;
	add.s32 	%r30, %r34, %r2;
	mul.wide.s32 	%rd25, %r30, 8;
	add.s64 	%rd26, %rd2, %rd25;
	ld.global.f64 	%fd81, [%rd26];
	mul.wide.u32 	%rd27, %r34, 8;
	add.s64 	%rd28, %rd1, %rd27;
	ld.global.f64 	%fd82, [%rd28];
	fma.rn.f64 	%fd83, %fd81, %fd82, %fd95;
	st.global.f64 	[%rd3], %fd83;
	ld.global.f64 	%fd84, [%rd26+8];
	ld.global.f64 	%fd85, [%rd28+8];
	fma.rn.f64 	%fd86, %fd84, %fd85, %fd83;
	st.global.f64 	[%rd3], %fd86;
	ld.global.f64 	%fd87, [%rd26+16];
	ld.global.f64 	%fd88, [%rd28+16];
	fma.rn.f64 	%fd89, %fd87, %fd88, %fd86;
	st.global.f64 	[%rd3], %fd89;
	ld.global.f64 	%fd90, [%rd26+24];
	ld.global.f64 	%fd91, [%rd28+24];
	fma.rn.f64 	%fd95, %fd90, %fd91, %fd89;
	st.global.f64 	[%rd3], %fd95;
	add.s32 	%r34, %r34, 4;
$L__BB2_11:
	setp.eq.s32 	%p9, %r14, 0;
	@%p9 bra 	$L__BB2_14;
	mul.wide.u32 	%rd29, %r34, 8;
	add.s64 	%rd33, %rd1, %rd29;
	add.s32 	%r37, %r34, %r2;
	neg.s32 	%r36, %r14;
$L__BB2_13:
	.pragma "nounroll";
	mul.wide.s32 	%rd30, %r37, 8;
	add.s64 	%rd31, %rd2, %rd30;
	ld.global.f64 	%fd92, [%rd31];
	ld.global.f64 	%fd93, [%rd33];
	fma.rn.f64 	%fd95, %fd92, %fd93, %fd95;
	st.global.f64 	[%rd3], %fd95;
	add.s64 	%rd33, %rd33, 8;
	add.s32 	%r37, %r37, 1;
	add.s32 	%r36, %r36, 1;
	setp.ne.s32 	%p10, %r36, 0;
	@%p10 bra 	$L__BB2_13;
$L__BB2_14:
	ret;

}
	// .globl	_Z13softmaxKernelPdS_i
.visible .entry _Z13softmaxKernelPdS_i(
	.param .u64 .ptr .align 1 _Z13softmaxKernelPdS_i_param_0,
	.param .u64 .ptr .align 1 _Z13softmaxKernelPdS_i_param_1,
	.param .u32 _Z13softmaxKernelPdS_i_param_2
)
{
	.reg .pred 	%p<6>;
	.reg .b32 	%r<21>;
	.reg .b32 	%f<3>;
	.reg .b64 	%rd<12>;
	.reg .b64 	%fd<28>;

	ld.param.u64 	%rd6, [_Z13softmaxKernelPdS_i_param_0];
	ld.param.u64 	%rd7, [_Z13softmaxKernelPdS_i_param_1];
	ld.param.u32 	%r5, [_Z13softmaxKernelPdS_i_param_2];
	cvta.to.global.u64 	%rd1, %rd7;
	mov.u32 	%r6, %ctaid.x;
	mov.u32 	%r7, %ntid.x;
	mov.u32 	%r8, %tid.x;
	mad.lo.s32 	%r1, %r6, %r7, %r8;
	setp.ge.s32 	%p1, %r1, %r5;
	@%p1 bra 	$L__BB3_6;
	cvta.to.global.u64 	%rd8, %rd6;
	mul.wide.s32 	%rd9, %r1, 8;
	add.s64 	%rd2, %rd8, %rd9;
	ld.global.f64 	%fd1, [%rd2];
	fma.rn.f64 	%fd6, %fd1, 0d3FF71547652B82FE, 0d4338000000000000;
	{
	.reg .b32 %temp; 
	mov.b64 	{%r2, %temp}, %fd6;
	}
	mov.f64 	%fd7, 0dC338000000000000;
	add.rn.f64 	%fd8, %fd6, %fd7;
	fma.rn.f64 	%fd9, %fd8, 0dBFE62E42FEFA39EF, %fd1;
	fma.rn.f64 	%fd10, %fd8, 0dBC7ABC9E3B39803F, %fd9;
	fma.rn.f64 	%fd11, %fd10, 0d3E5ADE1569CE2BDF, 0d3E928AF3FCA213EA;
	fma.rn.f64 	%fd12, %fd11, %fd10, 0d3EC71DEE62401315;
	fma.rn.f64 	%fd13, %fd12, %fd10, 0d3EFA01997C89EB71;
	fma.rn.f64 	%fd14, %fd13, %fd10, 0d3F2A01A014761F65;
	fma.rn.f64 	%fd15, %fd14, %fd10, 0d3F56C16C1852B7AF;
	fma.rn.f64 	%fd16, %fd15, %fd10, 0d3F81111111122322;
	fma.rn.f64 	%fd17, %fd16, %fd10, 0d3FA55555555502A1;
	fma.rn.f64 	%fd18, %fd17, %fd10, 0d3FC5555555555511;
	fma.rn.f64 	%fd19, %fd18, %fd10, 0d3FE000000000000B;
	fma.rn.f64 	%fd20, %fd19, %fd10, 0d3FF0000000000000;
	fma.rn.f64 	%fd21, %fd20, %fd10, 0d3FF0000000000000;
	{
	.reg .b32 %temp; 
	mov.b64 	{%r3, %temp}, %fd21;
	}
	{
	.reg .b32 %temp; 
	mov.b64 	{%temp, %r4}, %fd21;
	}
	shl.b32 	%r9, %r2, 20;
	add.s32 	%r10, %r9, %r4;
	mov.b64 	%fd27, {%r3, %r10};
	{
	.reg .b32 %temp; 
	mov.b64 	{%temp, %r11}, %fd1;
	}
	mov.b32 	%f2, %r11;
	abs.f32 	%f1, %f2;
	setp.lt.f32 	%p2, %f1, 0f4086232B;
	@%p2 bra 	$L__BB3_4;
	setp.lt.f64 	%p3, %fd1, 0d0000000000000000;
	add.f64 	%fd22, %fd1, 0d7FF0000000000000;
	selp.f64 	%fd27, 0d0000000000000000, %fd22, %p3;
	setp.geu.f32 	%p4, %f1, 0f40874800;
	@%p4 bra 	$L__BB3_4;
	shr.u32 	%r12, %r2, 31;
	add.s32 	%r13, %r2, %r12;
	shr.s32 	%r14, %r13, 1;
	shl.b32 	%r15, %r14, 20;
	add.s32 	%r16, %r4, %r15;
	mov.b64 	%fd23, {%r3, %r16};
	sub.s32 	%r17, %r2, %r14;
	shl.b32 	%r18, %r17, 20;
	add.s32 	%r19, %r18, 1072693248;
	mov.b32 	%r20, 0;
	mov.b64 	%fd24, {%r20, %r19};
	mul.f64 	%fd27, %fd24, %fd23;
$L__BB3_4:
	st.global.f64 	[%rd2], %fd27;
	ld.global.u64 	%rd11, [%rd1];
$L__BB3_5:
	mov.b64 	%fd25, %rd11;
	add.f64 	%fd26, %fd27, %fd25;
	mov.b64 	%rd10, %fd26;
	atom.relaxed.global.cas.b64 	%rd5, [%rd1], %rd11, %rd10;
	setp.ne.s64 	%p5, %rd11, %rd5;
	mov.u64 	%rd11, %rd5;
	@%p5 bra 	$L__BB3_5;
$L__BB3_6:
	ret;

}
	// .globl	_Z22softmaxNormalizeKernelPdS_i
.visible .entry _Z22softmaxNormalizeKernelPdS_i(
	.param .u64 .ptr .align 1 _Z22softmaxNormalizeKernelPdS_i_param_0,
	.param .u64 .ptr .align 1 _Z22softmaxNormalizeKernelPdS_i_param_1,
	.param .u32 _Z22softmaxNormalizeKernelPdS_i_param_2
)
{
	.reg .pred 	%p<2>;
	.reg .b32 	%r<6>;
	.reg .b64 	%rd<7>;
	.reg .b64 	%fd<4>;

	ld.param.u64 	%rd1, [_Z22softmaxNormalizeKernelPdS_i_param_0];
	ld.param.u64 	%rd2, [_Z22softmaxNormalizeKernelPdS_i_param_1];
	ld.param.u32 	%r2, [_Z22softmaxNormalizeKernelPdS_i_param_2];
	mov.u32 	%r3, %ctaid.x;
	mov.u32 	%r4, %ntid.x;
	mov.u32 	%r5, %tid.x;
	mad.lo.s32 	%r1, %r3, %r4, %r5;
	setp.ge.s32 	%p1, %r1, %r2;
	@%p1 bra 	$L__BB4_2;
	cvta.to.global.u64 	%rd3, %rd1;
	cvta.to.global.u64 	%rd4, %rd2;
	mul.wide.s32 	%rd5, %r1, 8;
	add.s64 	%rd6, %rd3, %rd5;
	ld.global.f64 	%fd1, [%rd6];
	ld.global.f64 	%fd2, [%rd4];
	div.rn.f64 	%fd3, %fd1, %fd2;
	st.global.f64 	[%rd6], %fd3;
$L__BB4_2:
	ret;

}
	// .globl	_Z27computeOutputGradientKernelPdS_S_i
.visible .entry _Z27computeOutputGradientKernelPdS_S_i(
	.param .u64 .ptr .align 1 _Z27computeOutputGradientKernelPdS_S_i_param_0,
	.param .u64 .ptr .align 1 _Z27computeOutputGradientKernelPdS_S_i_param_1,
	.param .u64 .ptr .align 1 _Z27computeOutputGradientKernelPdS_S_i_param_2,
	.param .u32 _Z27computeOutputGradientKernelPdS_S_i_param_3
)
{
	.reg .pred 	%p<2>;
	.reg .b32 	%r<6>;
	.reg .b64 	%rd<11>;
	.reg .b64 	%fd<4>;

	ld.param.u64 	%rd1, [_Z27computeOutputGradientKernelPdS_S_i_param_0];
	ld.param.u64 	%rd2, [_Z27computeOutputGradientKernelPdS_S_i_param_1];
	ld.param.u64 	%rd3, [_Z27computeOutputGradientKernelPdS_S_i_param_2];
	ld.param.u32 	%r2, [_Z27computeOutputGradientKernelPdS_S_i_param_3];
	mov.u32 	%r3, %ctaid.x;
	mov.u32 	%r4, %ntid.x;
	mov.u32 	%r5, %tid.x;
	mad.lo.s32 	%r1, %r3, %r4, %r5;
	setp.ge.s32 	%p1, %r1, %r2;
	@%p1 bra 	$L__BB5_2;
	cvta.to.global.u64 	%rd4, %rd1;
	cvta.to.global.u64 	%rd5, %rd2;
	cvta.to.global.u64 	%rd6, %rd3;
	mul.wide.s32 	%rd7, %r1, 8;
	add.s64 	%rd8, %rd4, %rd7;
	ld.global.f64 	%fd1, [%rd8];
	add.s64 	%rd9, %rd5, %rd7;
	ld.global.f64 	%fd2, [%rd9];
	sub.f64 	%fd3, %fd1, %fd2;
	add.s64 	%rd10, %rd6, %rd7;
	st.global.f64 	[%rd10], %fd3;
$L__BB5_2:
	ret;

}
	// .globl	_Z27computeHiddenGradientKernelPdS_S_S_ii
.visible .entry _Z27computeHiddenGradientKernelPdS_S_S_ii(
	.param .u64 .ptr .align 1 _Z27computeHiddenGradientKernelPdS_S_S_ii_param_0,
	.param .u64 .ptr .align 1 _Z27computeHiddenGradientKernelPdS_S_S_ii_param_1,
	.param .u64 .ptr .align 1 _Z27computeHiddenGradientKernelPdS_S_S_ii_param_2,
	.param .u64 .ptr .align 1 _Z27computeHiddenGradientKernelPdS_S_S_ii_param_3,
	.param .u32 _Z27computeHiddenGradientKernelPdS_S_S_ii_param_4,
	.param .u32 _Z27computeHiddenGradientKernelPdS_S_S_ii_param_5
)
{
	.reg .pred 	%p<12>;
	.reg .b32 	%r<31>;
	.reg .b64 	%rd<46>;
	.reg .b64 	%fd<62>;

	ld.param.u64 	%rd9, [_Z27computeHiddenGradientKernelPdS_S_S_ii_param_0];
	ld.param.u64 	%rd10, [_Z27computeHiddenGradientKernelPdS_S_S_ii_param_1];
	ld.param.u64 	%rd7, [_Z27computeHiddenGradientKernelPdS_S_S_ii_param_2];
	ld.param.u64 	%rd8, [_Z27computeHiddenGradientKernelPdS_S_S_ii_param_3];
	ld.param.u32 	%r16, [_Z27computeHiddenGradientKernelPdS_S_S_ii_param_4];
	ld.param.u32 	%r17, [_Z27computeHiddenGradientKernelPdS_S_S_ii_param_5];
	cvta.to.global.u64 	%rd1, %rd10;
	cvta.to.global.u64 	%rd2, %rd9;
	mov.u32 	%r18, %ctaid.x;
	mov.u32 	%r19, %ntid.x;
	mov.u32 	%r20, %tid.x;
	mad.lo.s32 	%r1, %r18, %r19, %r20;
	setp.ge.s32 	%p1, %r1, %r16;
	@%p1 bra 	$L__BB6_14;
	cvta.to.global.u64 	%rd11, %rd8;
	mul.wide.s32 	%rd12, %r1, 8;
	add.s64 	%rd3, %rd11, %rd12;
	mov.b64 	%rd13, 0;
	st.global.u64 	[%rd3], %rd13;
	setp.lt.s32 	%p2, %r17, 1;
	mov.f64 	%fd61, 0d0000000000000000;
	@%p2 bra 	$L__BB6_13;
	and.b32  	%r2, %r17, 7;
	setp.lt.u32 	%p3, %r17, 8;
	mov.b32 	%r29, 0;
	mov.f64 	%fd61, 0d0000000000000000;
	@%p3 bra 	$L__BB6_5;
	and.b32  	%r29, %r17, 2147483640;
	neg.s32 	%r27, %r29;
	shl.b32 	%r5, %r16, 3;
	add.s64 	%rd45, %rd1, 32;
	mov.f64 	%fd61, 0d0000000000000000;
	mul.wide.s32 	%rd16, %r16, 8;
	mov.u32 	%r26, %r1;
$L__BB6_4:
	.pragma "nounroll";
	mul.wide.s32 	%rd14, %r26, 8;
	add.s64 	%rd15, %rd2, %rd14;
	ld.global.f64 	%fd13, [%rd15];
	ld.global.f64 	%fd14, [%rd45+-32];
	fma.rn.f64 	%fd15, %fd13, %fd14, %fd61;
	st.global.f64 	[%rd3], %fd15;
	add.s64 	%rd17, %rd15, %rd16;
	ld.global.f64 	%fd16, [%rd17];
	ld.global.f64 	%fd17, [%rd45+-24];
	fma.rn.f64 	%fd18, %fd16, %fd17, %fd15;
	st.global.f64 	[%rd3], %fd18;
	add.s64 	%rd18, %rd17, %rd16;
	ld.global.f64 	%fd19, [%rd18];
	ld.global.f64 	%fd20, [%rd45+-16];
	fma.rn.f64 	%fd21, %fd19, %fd20, %fd18;
	st.global.f64 	[%rd3], %fd21;
	add.s64 	%rd19, %rd18, %rd16;
	ld.global.f64 	%fd22, [%rd19];
	ld.global.f64 	%fd23, [%rd45+-8];
	fma.rn.f64 	%fd24, %fd22, %fd23, %fd21;
	st.global.f64 	[%rd3], %fd24;
	add.s64 	%rd20, %rd19, %rd16;
	ld.global.f64 	%fd25, [%rd20];
	ld.global.f64 	%fd26, [%rd45];
	fma.rn.f64 	%fd27, %fd25, %fd26, %fd24;
	st.global.f64 	[%rd3], %fd27;
	add.s64 	%rd21, %rd20, %rd16;
	ld.global.f64 	%fd28, [%rd21];
	ld.global.f64 	%fd29, [%rd45+8];
	fma.rn.f64 	%fd30, %fd28, %fd29, %fd27;
	st.global.f64 	[%rd3], %fd30;
	add.s64 	%rd22, %rd21, %rd16;
	ld.global.f64 	%fd31, [%rd22];
	ld.global.f64 	%fd32, [%rd45+16];
	fma.rn.f64 	%fd33, %fd31, %fd32, %fd30;
	st.global.f64 	[%rd3], %fd33;
	add.s64 	%rd23, %rd22, %rd16;
	ld.global.f64 	%fd34, [%rd23];
	ld.global.f64 	%fd35, [%rd45+24];
	fma.rn.f64 	%fd61, %fd34, %fd35, %fd33;
	st.global.f64 	[%rd3], %fd61;
	add.s32 	%r27, %r27, 8;
	add.s32 	%r26, %r26, %r5;
	add.s64 	%rd45, %rd45, 64;
	setp.ne.s32 	%p4, %r27, 0;
	@%p4 bra 	$L__BB6_4;
$L__BB6_5:
	setp.eq.s32 	%p5, %r2, 0;
	@%p5 bra 	$L__BB6_13;
	and.b32  	%r11, %r17, 3;
	setp.lt.u32 	%p6, %r2, 4;
	@%p6 bra 	$L__BB6_8;
	mad.lo.s32 	%r22, %r29, %r16, %r1;
	mul.wide.s32 	%rd24, %r22, 8;
	add.s64 	%rd25, %rd2, %rd24;
	ld.global.f64 	%fd36, [%rd25];
	mul.wide.u32 	%rd26, %r29, 8;
	add.s64 	%rd27, %rd1, %rd26;
	ld.global.f64 	%fd37, [%rd27];
	fma.rn.f64 	%fd38, %fd36, %fd37, %fd61;
	st.global.f64 	[%rd3], %fd38;
	mul.wide.s32 	%rd28, %r16, 8;
	add.s64 	%rd29, %rd25, %rd28;
	ld.global.f64 	%fd39, [%rd29];
	ld.global.f64 	%fd40, [%rd27+8];
	fma.rn.f64 	%fd41, %fd39, %fd40, %fd38;
	st.global.f64 	[%rd3], %fd41;
	add.s64 	%rd30, %rd29, %rd28;
	ld.global.f64 	%fd42, [%rd30];
	ld.global.f64 	%fd43, [%rd27+16];
	fma.rn.f64 	%fd44, %fd42, %fd43, %fd41;
	st.global.f64 	[%rd3], %fd44;
	add.s64 	%rd31, %rd30, %rd28;
	ld.global.f64 	%fd45, [%rd31];
	ld.global.f64 	%fd46, [%rd27+24];
	fma.rn.f64 	%fd61, %fd45, %fd46, %fd44;
	st.global.f64 	[%rd3], %fd61;
	add.s32 	%r29, %r29, 4;
$L__BB6_8:
	setp.eq.s32 	%p7, %r11, 0;
	@%p7 bra 	$L__BB6_13;
	setp.eq.s32 	%p8, %r11, 1;
	@%p8 bra 	$L__BB6_11;
	mad.lo.s32 	%r23, %r29, %r16, %r1;
	mul.wide.s32 	%rd32, %r23, 8;
	add.s64 	%rd33, %rd2, %rd32;
	ld.global.f64 	%fd47, [%rd33];
	mul.wide.u32 	%rd34, %r29, 8;
	add.s64 	%rd35, %rd1, %rd34;
	ld.global.f64 	%fd48, [%rd35];
	fma.rn.f64 	%fd49, %fd47, %fd48, %fd61;
	st.global.f64 	[%rd3], %fd49;
	mul.wide.s32 	%rd36, %r16, 8;
	add.s64 	%rd37, %rd33, %rd36;
	ld.global.f64 	%fd50, [%rd37];
	ld.global.f64 	%fd51, [%rd35+8];
	fma.rn.f64 	%fd61, %fd50, %fd51, %fd49;
	st.global.f64 	[%rd3], %fd61;
	add.s32 	%r29, %r29, 2;
$L__BB6_11:
	and.b32  	%r24, %r17, 1;
	setp.eq.b32 	%p9, %r24, 1;
	not.pred 	%p10, %p9;
	@%p10 bra 	$L__BB6_13;
	mad.lo.s32 	%r25, %r29, %r16, %r1;
	mul.wide.s32 	%rd38, %r25, 8;
	add.s64 	%rd39, %rd2, %rd38;
	ld.global.f64 	%fd52, [%rd39];
	mul.wide.u32 	%rd40, %r29, 8;
	add.s64 	%rd41, %rd1, %rd40;
	ld.global.f64 	%fd53, [%rd41];
	fma.rn.f64 	%fd61, %fd52, %fd53, %fd61;
	st.global.f64 	[%rd3], %fd61;
$L__BB6_13:
	cvta.to.global.u64 	%rd42, %rd7;
	add.s64 	%rd44, %rd42, %rd12;
	ld.global.f64 	%fd54, [%rd44];
	setp.gt.f64 	%p11, %fd54, 0d0000000000000000;
	selp.f64 	%fd55, 0d3FF0000000000000, 0d0000000000000000, %p11;
	mul.f64 	%fd56, %fd61, %fd55;
	st.global.f64 	[%rd3], %fd56;
$L__BB6_14:
	ret;

}
	// .globl	_Z25updateOutputWeightsKernelPdS_S_dii
.visible .entry _Z25updateOutputWeightsKernelPdS_S_dii(
	.param .u64 .ptr .align 1 _Z25updateOutputWeightsKernelPdS_S_dii_param_0,
	.param .u64 .ptr .align 1 _Z25updateOutputWeightsKernelPdS_S_dii_param_1,
	.param .u64 .ptr .align 1 _Z25updateOutputWeightsKernelPdS_S_dii_param_2,
	.param .f64 _Z25updateOutputWeightsKernelPdS_S_dii_param_3,
	.param .u32 _Z25updateOutputWeightsKernelPdS_S_dii_param_4,
	.param .u32 _Z25updateOutputWeightsKernelPdS_S_dii_param_5
)
{
	.reg .pred 	%p<4>;
	.reg .b32 	%r<14>;
	.reg .b64 	%rd<13>;
	.reg .b64 	%fd<8>;

	ld.param.u64 	%rd1, [_Z25updateOutputWeightsKernelPdS_S_dii_param_0];
	ld.param.u64 	%rd2, [_Z25updateOutputWeightsKernelPdS_S_dii_param_1];
	ld.param.u64 	%rd3, [_Z25updateOutputWeightsKernelPdS_S_dii_param_2];
	ld.param.f64 	%fd1, [_Z25updateOutputWeightsKernelPdS_S_dii_param_3];
	ld.param.u32 	%r4, [_Z25updateOutputWeightsKernelPdS_S_dii_param_4];
	ld.param.u32 	%r5, [_Z25updateOutputWeightsKernelPdS_S_dii_param_5];
	mov.u32 	%r6, %ctaid.x;
	mov.u32 	%r7, %ntid.x;
	mov.u32 	%r8, %tid.x;
	mad.lo.s32 	%r1, %r6, %r7, %r8;
	mov.u32 	%r9, %ctaid.y;
	mov.u32 	%r10, %ntid.y;
	mov.u32 	%r11, %tid.y;
	mad.lo.s32 	%r12, %r9, %r10, %r11;
	setp.ge.s32 	%p1, %r1, %r4;
	setp.ge.s32 	%p2, %r12, %r5;
	or.pred  	%p3, %p1, %p2;
	@%p3 bra 	$L__BB7_2;
	cvta.to.global.u64 	%rd4, %rd2;
	cvta.to.global.u64 	%rd5, %rd3;
	cvta.to.global.u64 	%rd6, %rd1;
	mul.wide.s32 	%rd7, %r1, 8;
	add.s64 	%rd8, %rd4, %rd7;
	ld.global.f64 	%fd2, [%rd8];
	mul.f64 	%fd3, %fd1, %fd2;
	mul.wide.u32 	%rd9, %r12, 8;
	add.s64 	%rd10, %rd5, %rd9;
	ld.global.f64 	%fd4, [%rd10];
	mul.f64 	%fd5, %fd3, %fd4;
	mad.lo.s32 	%r13, %r5, %r1, %r12;
	mul.wide.s32 	%rd11, %r13, 8;
	add.s64 	%rd12, %rd6, %rd11;
	ld.global.f64 	%fd6, [%rd12];
	sub.f64 	%fd7, %fd6, %fd5;
	st.global.f64 	[%rd12], %fd7;
$L__BB7_2:
	ret;

}
	// .globl	_Z25updateHiddenWeightsKernelPdS_S_dii
.visible .entry _Z25updateHiddenWeightsKernelPdS_S_dii(
	.param .u64 .ptr .align 1 _Z25updateHiddenWeightsKernelPdS_S_dii_param_0,
	.param .u64 .ptr .align 1 _Z25updateHiddenWeightsKernelPdS_S_dii_param_1,
	.param .u64 .ptr .align 1 _Z25updateHiddenWeightsKernelPdS_S_dii_param_2,
	.param .f64 _Z25updateHiddenWeightsKernelPdS_S_dii_param_3,
	.param .u32 _Z25updateHiddenWeightsKernelPdS_S_dii_param_4,
	.param .u32 _Z25updateHiddenWeightsKernelPdS_S_dii_param_5
)
{
	.reg .pred 	%p<4>;
	.reg .b32 	%r<14>;
	.reg .b64 	%rd<13>;
	.reg .b64 	%fd<8>;

	ld.param.u64 	%rd1, [_Z25updateHiddenWeightsKernelPdS_S_dii_param_0];
	ld.param.u64 	%rd2, [_Z25updateHiddenWeightsKernelPdS_S_dii_param_1];
	ld.param.u64 	%rd3, [_Z25updateHiddenWeightsKernelPdS_S_dii_param_2];
	ld.param.f64 	%fd1, [_Z25updateHiddenWeightsKernelPdS_S_dii_param_3];
	ld.param.u32 	%r4, [_Z25updateHiddenWeightsKernelPdS_S_dii_param_4];
	ld.param.u32 	%r5, [_Z25updateHiddenWeightsKernelPdS_S_dii_param_5];
	mov.u32 	%r6, %ctaid.x;
	mov.u32 	%r7, %ntid.x;
	mov.u32 	%r8, %tid.x;
	mad.lo.s32 	%r1, %r6, %r7, %r8;
	mov.u32 	%r9, %ctaid.y;
	mov.u32 	%r10, %ntid.y;
	mov.u32 	%r11, %tid.y;
	mad.lo.s32 	%r12, %r9, %r10, %r11;
	setp.ge.s32 	%p1, %r1, %r4;
	setp.ge.s32 	%p2, %r12, %r5;
	or.pred  	%p3, %p1, %p2;
	@%p3 bra 	$L__BB8_2;
	cvta.to.global.u64 	%rd4, %rd2;
	cvta.to.global.u64 	%rd5, %rd3;
	cvta.to.global.u64 	%rd6, %rd1;
	mul.wide.s32 	%rd7, %r1, 8;
	add.s64 	%rd8, %rd4, %rd7;
	ld.global.f64 	%fd2, [%rd8];
	mul.f64 	%fd3, %fd1, %fd2;
	mul.wide.u32 	%rd9, %r12, 8;
	add.s64 	%rd10, %rd5, %rd9;
	ld.global.f64 	%fd4, [%rd10];
	mul.f64 	%fd5, %fd3, %fd4;
	mad.lo.s32 	%r13, %r5, %r1, %r12;
	mul.wide.s32 	%rd11, %r13, 8;
	add.s64 	%rd12, %rd6, %rd11;
	ld.global.f64 	%fd6, [%rd12];
	sub.f64 	%fd7, %fd6, %fd5;
	st.global.f64 	[%rd12], %fd7;
$L__BB8_2:
	ret;

}
	// .globl	_Z22updateOutputBiasKernelPdS_di
.visible .entry _Z22updateOutputBiasKernelPdS_di(
	.param .u64 .ptr .align 1 _Z22updateOutputBiasKernelPdS_di_param_0,
	.param .u64 .ptr .align 1 _Z22updateOutputBiasKernelPdS_di_param_1,
	.param .f64 _Z22updateOutputBiasKernelPdS_di_param_2,
	.param .u32 _Z22updateOutputBiasKernelPdS_di_param_3
)
{
	.reg .pred 	%p<2>;
	.reg .b32 	%r<6>;
	.reg .b64 	%rd<8>;
	.reg .b64 	%fd<6>;

	ld.param.u64 	%rd1, [_Z22updateOutputBiasKernelPdS_di_param_0];
	ld.param.u64 	%rd2, [_Z22updateOutputBiasKernelPdS_di_param_1];
	ld.param.f64 	%fd1, [_Z22updateOutputBiasKernelPdS_di_param_2];
	ld.param.u32 	%r2, [_Z22updateOutputBiasKernelPdS_di_param_3];
	mov.u32 	%r3, %ctaid.x;
	mov.u32 	%r4, %ntid.x;
	mov.u32 	%r5, %tid.x;
	mad.lo.s32 	%r1, %r3, %r4, %r5;
	setp.ge.s32 	%p1, %r1, %r2;
	@%p1 bra 	$L__BB9_2;
	cvta.to.global.u64 	%rd3, %rd2;
	cvta.to.global.u64 	%rd4, %rd1;
	mul.wide.s32 	%rd5, %r1, 8;
	add.s64 	%rd6, %rd3, %rd5;
	ld.global.f64 	%fd2, [%rd6];
	mul.f64 	%fd3, %fd1, %fd2;
	add.s64 	%rd7, %rd4, %rd5;
	ld.global.f64 	%fd4, [%rd7];
	sub.f64 	%fd5, %fd4, %fd3;
	st.global.f64 	[%rd7], %fd5;
$L__BB9_2:
	ret;

}
	// .globl	_Z22updateHiddenBiasKernelPdS_di
.visible .entry _Z22updateHiddenBiasKernelPdS_di(
	.param .u64 .ptr .align 1 _Z22updateHiddenBiasKernelPdS_di_param_0,
	.param .u64 .ptr .align 1 _Z22updateHiddenBiasKernelPdS_di_param_1,
	.param .f64 _Z22updateHiddenBiasKernelPdS_di_param_2,
	.param .u32 _Z22updateHiddenBiasKernelPdS_di_param_3
)
{
	.reg .pred 	%p<2>;
	.reg .b32 	%r<6>;
	.reg .b64 	%rd<8>;
	.reg .b64 	%fd<6>;

	ld.param.u64 	%rd1, [_Z22updateHiddenBiasKernelPdS_di_param_0];
	ld.param.u64 	%rd2, [_Z22updateHiddenBiasKernelPdS_di_param_1];
	ld.param.f64 	%fd1, [_Z22updateHiddenBiasKernelPdS_di_param_2];
	ld.param.u32 	%r2, [_Z22updateHiddenBiasKernelPdS_di_param_3];
	mov.u32 	%r3, %ctaid.x;
	mov.u32 	%r4, %ntid.x;
	mov.u32 	%r5, %tid.x;
	mad.lo.s32 	%r1, %r3, %r4, %r5;
	setp.ge.s32 	%p1, %r1, %r2;
	@%p1 bra 	$L__BB10_2;
	cvta.to.global.u64 	%rd3, %rd2;
	cvta.to.global.u64 	%rd4, %rd1;
	mul.wide.s32 	%rd5, %r1, 8;
	add.s64 	%rd6, %rd3, %rd5;
	ld.global.f64 	%fd2, [%rd6];
	mul.f64 	%fd3, %fd1, %fd2;
	add.s64 	%rd7, %rd4, %rd5;
	ld.global.f64 	%fd4, [%rd7];
	sub.f64 	%fd5, %fd4, %fd3;
	st.global.f64 	[%rd7], %fd5;
$L__BB10_2:
	ret;

}
	// .globl	_Z17computeLossKernelPdS_S_i
.visible .entry _Z17computeLossKernelPdS_S_i(
	.param .u64 .ptr .align 1 _Z17computeLossKernelPdS_S_i_param_0,
	.param .u64 .ptr .align 1 _Z17computeLossKernelPdS_S_i_param_1,
	.param .u64 .ptr .align 1 _Z17computeLossKernelPdS_S_i_param_2,
	.param .u32 _Z17computeLossKernelPdS_S_i_param_3
)
{
	.reg .pred 	%p<8>;
	.reg .b32 	%r<34>;
	.reg .b64 	%rd<16>;
	.reg .b64 	%fd<49>;

	ld.param.u64 	%rd5, [_Z17computeLossKernelPdS_S_i_param_0];
	ld.param.u64 	%rd6, [_Z17computeLossKernelPdS_S_i_param_1];
	ld.param.u64 	%rd7, [_Z17computeLossKernelPdS_S_i_param_2];
	ld.param.u32 	%r12, [_Z17computeLossKernelPdS_S_i_param_3];
	cvta.to.global.u64 	%rd1, %rd7;
	mov.u32 	%r13, %ctaid.x;
	mov.u32 	%r14, %ntid.x;
	mov.u32 	%r15, %tid.x;
	mad.lo.s32 	%r1, %r13, %r14, %r15;
	setp.ge.s32 	%p1, %r1, %r12;
	@%p1 bra 	$L__BB11_11;
	cvta.to.global.u64 	%rd8, %rd6;
	mul.wide.s32 	%rd9, %r1, 8;
	add.s64 	%rd10, %rd8, %rd9;
	ld.global.f64 	%fd10, [%rd10];
	setp.leu.f64 	%p2, %fd10, 0d0000000000000000;
	@%p2 bra 	$L__BB11_11;
	cvta.to.global.u64 	%rd11, %rd5;
	add.s64 	%rd13, %rd11, %rd9;
	ld.global.f64 	%fd46, [%rd13];
	{
	.reg .b32 %temp; 
	mov.b64 	{%temp, %r30}, %fd46;
	}
	{
	.reg .b32 %temp; 
	mov.b64 	{%r31, %temp}, %fd46;
	}
	setp.gt.s32 	%p3, %r30, 1048575;
	mov.b32 	%r32, -1023;
	@%p3 bra 	$L__BB11_4;
	mul.f64 	%fd46, %fd46, 0d4350000000000000;
	{
	.reg .b32 %temp; 
	mov.b64 	{%temp, %r30}, %fd46;
	}
	{
	.reg .b32 %temp; 
	mov.b64 	{%r31, %temp}, %fd46;
	}
	mov.b32 	%r32, -1077;
$L__BB11_4:
	add.s32 	%r18, %r30, -1;
	setp.gt.u32 	%p4, %r18, 2146435070;
	@%p4 bra 	$L__BB11_8;
	shr.u32 	%r21, %r30, 20;
	add.s32 	%r33, %r32, %r21;
	and.b32  	%r22, %r30, 1048575;
	or.b32  	%r23, %r22, 1072693248;
	mov.b64 	%fd47, {%r31, %r23};
	setp.lt.u32 	%p6, %r23, 1073127583;
	@%p6 bra 	$L__BB11_7;
	{
	.reg .b32 %temp; 
	mov.b64 	{%r24, %temp}, %fd47;
	}
	{
	.reg .b32 %temp; 
	mov.b64 	{%temp, %r25}, %fd47;
	}
	add.s32 	%r26, %r25, -1048576;
	mov.b64 	%fd47, {%r24, %r26};
	add.s32 	%r33, %r33, 1;
$L__BB11_7:
	add.f64 	%fd12, %fd47, 0dBFF0000000000000;
	add.f64 	%fd13, %fd47, 0d3FF0000000000000;
	rcp.approx.ftz.f64 	%fd14, %fd13;
	neg.f64 	%fd15, %fd13;
	fma.rn.f64 	%fd16, %fd15, %fd14, 0d3FF0000000000000;
	fma.rn.f64 	%fd17, %fd16, %fd16, %fd16;
	fma.rn.f64 	%fd18, %fd17, %fd14, %fd14;
	mul.f64 	%fd19, %fd12, %fd18;
	fma.rn.f64 	%fd20, %fd12, %fd18, %fd19;
	mul.f64 	%fd21, %fd20, %fd20;
	fma.rn.f64 	%fd22, %fd21, 0d3EB1380B3AE80F1E, 0d3ED0EE258B7A8B04;
	fma.rn.f64 	%fd23, %fd22, %fd21, 0d3EF3B2669F02676F;
	fma.rn.f64 	%fd24, %fd23, %fd21, 0d3F1745CBA9AB0956;
	fma.rn.f64 	%fd25, %fd24, %fd21, 0d3F3C71C72D1B5154;
	fma.rn.f64 	%fd26, %fd25, %fd21, 0d3F624924923BE72D;
	fma.rn.f64 	%fd27, %fd26, %fd21, 0d3F8999999999A3C4;
	fma.rn.f64 	%fd28, %fd27, %fd21, 0d3FB5555555555554;
	sub.f64 	%fd29, %fd12, %fd20;
	add.f64 	%fd30, %fd29, %fd29;
	neg.f64 	%fd31, %fd20;
	fma.rn.f64 	%fd32, %fd31, %fd12, %fd30;
	mul.f64 	%fd33, %fd18, %fd32;
	mul.f64 	%fd34, %fd21, %fd28;
	fma.rn.f64 	%fd35, %fd34, %fd20, %fd33;
	xor.b32  	%r27, %r33, -2147483648;
	mov.b32 	%r28, 1127219200;
	mov.b64 	%fd36, {%r27, %r28};
	mov.b32 	%r29, -2147483648;
	mov.b64 	%fd37, {%r29, %r28};
	sub.f64 	%fd38, %fd36, %fd37;
	fma.rn.f64 	%fd39, %fd38, 0d3FE62E42FEFA39EF, %fd20;
	fma.rn.f64 	%fd40, %fd38, 0dBFE62E42FEFA39EF, %fd39;
	sub.f64 	%fd41, %fd40, %fd20;
	sub.f64 	%fd42, %fd35, %fd41;
	fma.rn.f64 	%fd43, %fd38, 0d3C7ABC9E3B39803F, %fd42;
	add.f64 	%fd48, %fd39, %fd43;
	bra.uni 	$L__BB11_9;
$L__BB11_8:
	fma.rn.f64 	%fd11, %fd46, 0d7FF0000000000000, 0d7FF0000000000000;
	{
	.reg .b32 %temp; 
	mov.b64 	{%temp, %r19}, %fd46;
	}
	and.b32  	%r20, %r19, 2147483647;
	setp.eq.s32 	%p5, %r20, 0;
	selp.f64 	%fd48, 0dFFF0000000000000, %fd11, %p5;
$L__BB11_9:
	ld.global.u64 	%rd15, [%rd1];
$L__BB11_10:
	mov.b64 	%fd44, %rd15;
	sub.f64 	%fd45, %fd44, %fd48;
	mov.b64 	%rd14, %fd45;
	atom.relaxed.global.cas.b64 	%rd4, [%rd1], %rd15, %rd14;
	setp.ne.s64 	%p7, %rd15, %rd4;
	mov.u64 	%rd15, %rd4;
	@%p7 bra 	$L__BB11_10;
$L__BB11_11:
	ret;

}
	// .globl	_Z16softmaxExpKernelPdi
.visible .entry _Z16softmaxExpKernelPdi(
	.param .u64 .ptr .align 1 _Z16softmaxExpKernelPdi_param_0,
	.param .u32 _Z16softmaxExpKernelPdi_param_1
)
{
	.reg .pred 	%p<5>;
	.reg .b32 	%r<21>;
	.reg .b32 	%f<3>;
	.reg .b64 	%rd<5>;
	.reg .b64 	%fd<26>;

	ld.param.u64 	%rd2, [_Z16softmaxExpKernelPdi_param_0];
	ld.param.u32 	%r5, [_Z16softmaxExpKernelPdi_param_1];
	mov.u32 	%r6, %ctaid.x;
	mov.u32 	%r7, %ntid.x;
	mov.u32 	%r8, %tid.x;
	mad.lo.s32 	%r1, %r6, %r7, %r8;
	setp.ge.s32 	%p1, %r1, %r5;
	@%p1 bra 	$L__BB12_5;
	cvta.to.global.u64 	%rd3, %rd2;
	mul.wide.s32 	%rd4, %r1, 8;
	add.s64 	%rd1, %rd3, %rd4;
	ld.global.f64 	%fd1, [%rd1];
	fma.rn.f64 	%fd6, %fd1, 0d3FF71547652B82FE, 0d4338000000000000;
	{
	.reg .b32 %temp; 
	mov.b64 	{%r2, %temp}, %fd6;
	}
	mov.f64 	%fd7, 0dC338000000000000;
	add.rn.f64 	%fd8, %fd6, %fd7;
	fma.rn.f64 	%fd9, %fd8, 0dBFE62E42FEFA39EF, %fd1;
	fma.rn.f64 	%fd10, %fd8, 0dBC7ABC9E3B39803F, %fd9;
	fma.rn.f64 	%fd11, %fd10, 0d3E5ADE1569CE2BDF, 0d3E928AF3FCA213EA;
	fma.rn.f64 	%fd12, %fd11, %fd10, 0d3EC71DEE62401315;
	fma.rn.f64 	%fd13, %fd12, %fd10, 0d3EFA01997C89EB71;
	fma.rn.f64 	%fd14, %fd13, %fd10, 0d3F2A01A014761F65;
	fma.rn.f64 	%fd15, %fd14, %fd10, 0d3F56C16C1852B7AF;
	fma.rn.f64 	%fd16, %fd15, %fd10, 0d3F81111111122322;
	fma.rn.f64 	%fd17, %fd16, %fd10, 0d3FA55555555502A1;
	fma.rn.f64 	%fd18, %fd17, %fd10, 0d3FC5555555555511;
	fma.rn.f64 	%fd19, %fd18, %fd10, 0d3FE000000000000B;
	fma.rn.f64 	%fd20, %fd19, %fd10, 0d3FF0000000000000;
	fma.rn.f64 	%fd21, %fd20, %fd10, 0d3FF0000000000000;
	{
	.reg .b32 %temp; 
	mov.b64 	{%r3, %temp}, %fd21;
	}
	{
	.reg .b32 %temp; 
	mov.b64 	{%temp, %r4}, %fd21;
	}
	shl.b32 	%r9, %r2, 20;
	add.s32 	%r10, %r9, %r4;
	mov.b64 	%fd25, {%r3, %r10};
	{
	.reg .b32 %temp; 
	mov.b64 	{%temp, %r11}, %fd1;
	}
	mov.b32 	%f2, %r11;
	abs.f32 	%f1, %f2;
	setp.lt.f32 	%p2, %f1, 0f4086232B;
	@%p2 bra 	$L__BB12_4;
	setp.lt.f64 	%p3, %fd1, 0d0000000000000000;
	add.f64 	%fd22, %fd1, 0d7FF0000000000000;
	selp.f64 	%fd25, 0d0000000000000000, %fd22, %p3;
	setp.geu.f32 	%p4, %f1, 0f40874800;
	@%p4 bra 	$L__BB12_4;
	shr.u32 	%r12, %r2, 31;
	add.s32 	%r13, %r2, %r12;
	shr.s32 	%r14, %r13, 1;
	shl.b32 	%r15, %r14, 20;
	add.s32 	%r16, %r4, %r15;
	mov.b64 	%fd23, {%r3, %r16};
	sub.s32 	%r17, %r2, %r14;
	shl.b32 	%r18, %r17, 20;
	add.s32 	%r19, %r18, 1072693248;
	mov.b32 	%r20, 0;
	mov.b64 	%fd24, {%r20, %r19};
	mul.f64 	%fd25, %fd24, %fd23;
$L__BB12_4:
	st.global.f64 	[%rd1], %fd25;
$L__BB12_5:
	ret;

}
	// .globl	_Z16softmaxSumKernelPdS_i
.visible .entry _Z16softmaxSumKernelPdS_i(
	.param .u64 .ptr .align 1 _Z16softmaxSumKernelPdS_i_param_0,
	.param .u64 .ptr .align 1 _Z16softmaxSumKernelPdS_i_param_1,
	.param .u32 _Z16softmaxSumKernelPdS_i_param_2
)
{
	.reg .pred 	%p<6>;
	.reg .b32 	%r<14>;
	.reg .b64 	%rd<9>;
	.reg .b64 	%fd<9>;
	// demoted variable
	.shared .align 8 .b8 _ZZ16softmaxSumKernelPdS_iE5sdata[2048];
	ld.param.u64 	%rd1, [_Z16softmaxSumKernelPdS_i_param_0];
	ld.param.u64 	%rd2, [_Z16softmaxSumKernelPdS_i_param_1];
	ld.param.u32 	%r8, [_Z16softmaxSumKernelPdS_i_param_2];
	mov.u32 	%r1, %tid.x;
	mov.u32 	%r2, %ctaid.x;
	mov.u32 	%r13, %ntid.x;
	mad.lo.s32 	%r4, %r2, %r13, %r1;
	setp.ge.u32 	%p1, %r4, %r8;
	mov.f64 	%fd8, 0d0000000000000000;
	@%p1 bra 	$L__BB13_2;
	cvta.to.global.u64 	%rd3, %rd1;
	mul.wide.u32 	%rd4, %r4, 8;
	add.s64 	%rd5, %rd3, %rd4;
	ld.global.f64 	%fd8, [%rd5];
$L__BB13_2:
	shl.b32 	%r9, %r1, 3;
	mov.u32 	%r10, _ZZ16softmaxSumKernelPdS_iE5sdata;
	add.s32 	%r5, %r10, %r9;
	st.shared.f64 	[%r5], %fd8;
	bar.sync 	0;
	setp.lt.u32 	%p2, %r13, 2;
	@%p2 bra 	$L__BB13_6;
$L__BB13_3:
	shr.u32 	%r7, %r13, 1;
	setp.ge.u32 	%p3, %r1, %r7;
	@%p3 bra 	$L__BB13_5;
	shl.b32 	%r11, %r7, 3;
	add.s32 	%r12, %r5, %r11;
	ld.shared.f64 	%fd4, [%r12];
	ld.shared.f64 	%fd5, [%r5];
	add.f64 	%fd6, %fd4, %fd5;
	st.shared.f64 	[%r5], %fd6;
$L__BB13_5:
	bar.sync 	0;
	setp.gt.u32 	%p4, %r13, 3;
	mov.u32 	%r13, %r7;
	@%p4 bra 	$L__BB13_3;
$L__BB13_6:
	setp.ne.s32 	%p5, %r1, 0;
	@%p5 bra 	$L__BB13_8;
	ld.shared.f64 	%fd7, [_ZZ16softmaxSumKernelPdS_iE5sdata];
	cvta.to.global.u64 	%rd6, %rd2;
	mul.wide.u32 	%rd7, %r2, 8;
	add.s64 	%rd8, %rd6, %rd7;
	st.global.f64 	[%rd8], %fd7;
$L__BB13_8:
	ret;

}


// ===== COMPILED SASS (sm_100) =====

	.target	sm_100

	.elftype	@"ET_EXEC"


//--------------------- .note.nv.tkinfo           --------------------------
	.section	.note.nv.tkinfo,"",@"SHT_NOTE"
	.sectionflags	@"SHF_NOTE_NV_TKINFO"
	.tkinfo
        /*0018*/ 	.word	0x00000002
        /*0030*/ 	.string	""
        /*0030*/ 	.string	"ptxas"
        /*0030*/ 	.string	"Cuda compilation tools, release 13.0, V13.0.88"
        /*0030*/ 	.string	"Build cuda_13.0.r13.0/compiler.36424714_0"
        /*0030*/ 	.string	"-arch sm_100 -m 64 "



//--------------------- .note.nv.cuinfo           --------------------------
	.section	.note.nv.cuinfo,"",@"SHT_NOTE"
	.sectionflags	@"SHF_NOTE_NV_CUINFO"
        /*0018*/ 	.short	0x0002
        /*001a*/ 	.short	0x0064
        /*001c*/ 	.short	0x0082
	.zero		2


//--------------------- .nv.info                  --------------------------
	.section	.nv.info,"",@"SHT_CUDA_INFO"
	.align	4


	//----- nvinfo : EIATTR_REGCOUNT
	.align		4
        /*0000*/ 	.byte	0x04, 0x2f
        /*0002*/ 	.short	(.L_1 - .L_0)
	.align		4
.L_0:
        /*0004*/ 	.word	index@(_Z10reluKernelPdi)
        /*0008*/ 	.word	0x0000000c


	//----- nvinfo : EIATTR_FRAME_SIZE
	.align		4
.L_1:
        /*000c*/ 	.byte	0x04, 0x11
        /*000e*/ 	.short	(.L_3 - .L_2)
	.align		4
.L_2:
        /*0010*/ 	.word	index@(_Z10reluKernelPdi)
        /*0014*/ 	.word	0x00000000


	//----- nvinfo : EIATTR_REGCOUNT
	.align		4
.L_3:
        /*0018*/ 	.byte	0x04, 0x2f
        /*001a*/ 	.short	(.L_5 - .L_4)
	.align		4
.L_4:
        /*001c*/ 	.word	index@(_Z24forwardHiddenLayerKernelPdS_S_S_ii)
        /*0020*/ 	.word	0x0000001a


	//----- nvinfo : EIATTR_FRAME_SIZE
	.align		4
.L_5:
        /*0024*/ 	.byte	0x04, 0x11
        /*0026*/ 	.short	(.L_7 - .L_6)
	.align		4
.L_6:
        /*0028*/ 	.word	index@(_Z24forwardHiddenLayerKernelPdS_S_S_ii)
        /*002c*/ 	.word	0x00000000


	//----- nvinfo : EIATTR_REGCOUNT
	.align		4
.L_7:
        /*0030*/ 	.byte	0x04, 0x2f
        /*0032*/ 	.short	(.L_9 - .L_8)
	.align		4
.L_8:
        /*0034*/ 	.word	index@(_Z24forwardOutputLayerKernelPdS_S_S_ii)
        /*0038*/ 	.word	0x0000001a


	//----- nvinfo : EIATTR_FRAME_SIZE
	.align		4
.L_9:
        /*003c*/ 	.byte	0x04, 0x11
        /*003e*/ 	.short	(.L_11 - .L_10)
	.align		4
.L_10:
        /*0040*/ 	.word	index@(_Z24forwardOutputLayerKernelPdS_S_S_ii)
        /*0044*/ 	.word	0x00000000


	//----- nvinfo : EIATTR_REGCOUNT
	.align		4
.L_11:
        /*0048*/ 	.byte	0x04, 0x2f
        /*004a*/ 	.short	(.L_13 - .L_12)
	.align		4
.L_12:
        /*004c*/ 	.word	index@(_Z13softmaxKernelPdS_i)
        /*0050*/ 	.word	0x00000010


	//----- nvinfo : EIATTR_FRAME_SIZE
	.align		4
.L_13:
        /*0054*/ 	.byte	0x04, 0x11
        /*0056*/ 	.short	(.L_15 - .L_14)
	.align		4
.L_14:
        /*0058*/ 	.word	index@(_Z13softmaxKernelPdS_i)
        /*005c*/ 	.word	0x00000000


	//----- nvinfo : EIATTR_REGCOUNT
	.align		4
.L_15:
        /*0060*/ 	.byte	0x04, 0x2f
        /*0062*/ 	.short	(.L_17 - .L_16)
	.align		4
.L_16:
        /*0064*/ 	.word	index@(_Z22softmaxNormalizeKernelPdS_i)
        /*0068*/ 	.word	0x0000001a


	//----- nvinfo : EIATTR_FRAME_SIZE
	.align		4
.L_17:
        /*006c*/ 	.byte	0x04, 0x11
        /*006e*/ 	.short	(.L_19 - .L_18)
	.align		4
.L_18:
        /*0070*/ 	.word	index@($__internal_0_$__cuda_sm20_div_rn_f64_full)
        /*0074*/ 	.word	0x00000000


	//----- nvinfo : EIATTR_FRAME_SIZE
	.align		4
.L_19:
        /*0078*/ 	.byte	0x04, 0x11
        /*007a*/ 	.short	(.L_21 - .L_20)
	.align		4
.L_20:
        /*007c*/ 	.word	index@(_Z22softmaxNormalizeKernelPdS_i)
        /*0080*/ 	.word	0x00000000


	//----- nvinfo : EIATTR_REGCOUNT
	.align		4
.L_21:
        /*0084*/ 	.byte	0x04, 0x2f
        /*0086*/ 	.short	(.L_23 - .L_22)
	.align		4
.L_22:
        /*0088*/ 	.word	index@(_Z27computeOutputGradientKernelPdS_S_i)
        /*008c*/ 	.word	0x0000000e


	//----- nvinfo : EIATTR_FRAME_SIZE
	.align		4
.L_23:
        /*0090*/ 	.byte	0x04, 0x11
        /*0092*/ 	.short	(.L_25 - .L_24)
	.align		4
.L_24:
        /*0094*/ 	.word	index@(_Z27computeOutputGradientKernelPdS_S_i)
        /*0098*/ 	.word	0x00000000


	//----- nvinfo : EIATTR_REGCOUNT
	.align		4
.L_25:
        /*009c*/ 	.byte	0x04, 0x2f
        /*009e*/ 	.short	(.L_27 - .L_26)
	.align		4
.L_26:
        /*00a0*/ 	.word	index@(_Z27computeHiddenGradientKernelPdS_S_S_ii)
        /*00a4*/ 	.word	0x0000001c


	//----- nvinfo : EIATTR_FRAME_SIZE
	.align		4
.L_27:
        /*00a8*/ 	.byte	0x04, 0x11
        /*00aa*/ 	.short	(.L_29 - .L_28)
	.align		4
.L_28:
        /*00ac*/ 	.word	index@(_Z27computeHiddenGradientKernelPdS_S_S_ii)
        /*00b0*/ 	.word	0x00000000


	//----- nvinfo : EIATTR_REGCOUNT
	.align		4
.L_29:
        /*00b4*/ 	.byte	0x04, 0x2f
        /*00b6*/ 	.short	(.L_31 - .L_30)
	.align		4
.L_30:
        /*00b8*/ 	.word	index@(_Z25updateOutputWeightsKernelPdS_S_dii)
        /*00bc*/ 	.word	0x0000000e


	//----- nvinfo : EIATTR_FRAME_SIZE
	.align		4
.L_31:
        /*00c0*/ 	.byte	0x04, 0x11
        /*00c2*/ 	.short	(.L_33 - .L_32)
	.align		4
.L_32:
        /*00c4*/ 	.word	index@(_Z25updateOutputWeightsKernelPdS_S_dii)
        /*00c8*/ 	.word	0x00000000


	//----- nvinfo : EIATTR_REGCOUNT
	.align		4
.L_33:
        /*00cc*/ 	.byte	0x04, 0x2f
        /*00ce*/ 	.short	(.L_35 - .L_34)
	.align		4
.L_34:
        /*00d0*/ 	.word	index@(_Z25updateHiddenWeightsKernelPdS_S_dii)
        /*00d4*/ 	.word	0x0000000e


	//----- nvinfo : EIATTR_FRAME_SIZE
	.align		4
.L_35:
        /*00d8*/ 	.byte	0x04, 0x11
        /*00da*/ 	.short	(.L_37 - .L_36)
	.align		4
.L_36:
        /*00dc*/ 	.word	index@(_Z25updateHiddenWeightsKernelPdS_S_dii)
        /*00e0*/ 	.word	0x00000000


	//----- nvinfo : EIATTR_REGCOUNT
	.align		4
.L_37:
        /*00e4*/ 	.byte	0x04, 0x2f
        /*00e6*/ 	.short	(.L_39 - .L_38)
	.align		4
.L_38:
        /*00e8*/ 	.word	index@(_Z22updateOutputBiasKernelPdS_di)
        /*00ec*/ 	.word	0x0000000a


	//----- nvinfo : EIATTR_FRAME_SIZE
	.align		4
.L_39:
        /*00f0*/ 	.byte	0x04, 0x11
        /*00f2*/ 	.short	(.L_41 - .L_40)
	.align		4
.L_40:
        /*00f4*/ 	.word	index@(_Z22updateOutputBiasKernelPdS_di)
        /*00f8*/ 	.word	0x00000000


	//----- nvinfo : EIATTR_REGCOUNT
	.align		4
.L_41:
        /*00fc*/ 	.byte	0x04, 0x2f
        /*00fe*/ 	.short	(.L_43 - .L_42)
	.align		4
.L_42:
        /*0100*/ 	.word	index@(_Z22updateHiddenBiasKernelPdS_di)
        /*0104*/ 	.word	0x0000000a


	//----- nvinfo : EIATTR_FRAME_SIZE
	.align		4
.L_43:
        /*0108*/ 	.byte	0x04, 0x11
        /*010a*/ 	.short	(.L_45 - .L_44)
	.align		4
.L_44:
        /*010c*/ 	.word	index@(_Z22updateHiddenBiasKernelPdS_di)
        /*0110*/ 	.word	0x00000000


	//----- nvinfo : EIATTR_REGCOUNT
	.align		4
.L_45:
        /*0114*/ 	.byte	0x04, 0x2f
        /*0116*/ 	.short	(.L_47 - .L_46)
	.align		4
.L_46:
        /*0118*/ 	.word	index@(_Z17computeLossKernelPdS_S_i)
        /*011c*/ 	.word	0x00000014


	//----- nvinfo : EIATTR_FRAME_SIZE
	.align		4
.L_47:
        /*0120*/ 	.byte	0x04, 0x11
        /*0122*/ 	.short	(.L_49 - .L_48)
	.align		4
.L_48:
        /*0124*/ 	.word	index@(_Z17computeLossKernelPdS_S_i)
        /*0128*/ 	.word	0x00000000


	//----- nvinfo : EIATTR_REGCOUNT
	.align		4
.L_49:
        /*012c*/ 	.byte	0x04, 0x2f
        /*012e*/ 	.short	(.L_51 - .L_50)
	.align		4
.L_50:
        /*0130*/ 	.word	index@(_Z16softmaxExpKernelPdi)
        /*0134*/ 	.word	0x0000000e


	//----- nvinfo : EIATTR_FRAME_SIZE
	.align		4
.L_51:
        /*0138*/ 	.byte	0x04, 0x11
        /*013a*/ 	.short	(.L_53 - .L_52)
	.align		4
.L_52:
        /*013c*/ 	.word	index@(_Z16softmaxExpKernelPdi)
        /*0140*/ 	.word	0x00000000


	//----- nvinfo : EIATTR_REGCOUNT
	.align		4
.L_53:
        /*0144*/ 	.byte	0x04, 0x2f
        /*0146*/ 	.short	(.L_55 - .L_54)
	.align		4
.L_54:
        /*0148*/ 	.word	index@(_Z16softmaxSumKernelPdS_i)
        /*014c*/ 	.word	0x0000000d


	//----- nvinfo : EIATTR_FRAME_SIZE
	.align		4
.L_55:
        /*0150*/ 	.byte	0x04, 0x11
        /*0152*/ 	.short	(.L_57 - .L_56)
	.align		4
.L_56:
        /*0154*/ 	.word	index@(_Z16softmaxSumKernelPdS_i)
        /*0158*/ 	.word	0x00000000


	//----- nvinfo : EIATTR_MIN_STACK_SIZE
	.align		4
.L_57:
        /*015c*/ 	.byte	0x04, 0x12
        /*015e*/ 	.short	(.L_59 - .L_58)
	.align		4
.L_58:
        /*0160*/ 	.word	index@(_Z16softmaxSumKernelPdS_i)
        /*0164*/ 	.word	0x00000000


	//----- nvinfo : EIATTR_MIN_STACK_SIZE
	.align		4
.L_59:
        /*0168*/ 	.byte	0x04, 0x12
        /*016a*/ 	.short	(.L_61 - .L_60)
	.align		4
.L_60:
        /*016c*/ 	.word	index@(_Z16softmaxExpKernelPdi)
        /*0170*/ 	.word	0x00000000


	//----- nvinfo : EIATTR_MIN_STACK_SIZE
	.align		4
.L_61:
        /*0174*/ 	.byte	0x04, 0x12
        /*0176*/ 	.short	(.L_63 - .L_62)
	.align		4
.L_62:
        /*0178*/ 	.word	index@(_Z17computeLossKernelPdS_S_i)
        /*017c*/ 	.word	0x00000000


	//----- nvinfo : EIATTR_MIN_STACK_SIZE
	.align		4
.L_63:
        /*0180*/ 	.byte	0x04, 0x12
        /*0182*/ 	.short	(.L_65 - .L_64)
	.align		4
.L_64:
        /*0184*/ 	.word	index@(_Z22updateHiddenBiasKernelPdS_di)
        /*0188*/ 	.word	0x00000000


	//----- nvinfo : EIATTR_MIN_STACK_SIZE
	.align		4
.L_65:
        /*018c*/ 	.byte	0x04, 0x12
        /*018e*/ 	.short	(.L_67 - .L_66)
	.align		4
.L_66:
        /*0190*/ 	.word	index@(_Z22updateOutputBiasKernelPdS_di)
        /*0194*/ 	.word	0x00000000


	//----- nvinfo : EIATTR_MIN_STACK_SIZE
	.align		4
.L_67:
        /*0198*/ 	.byte	0x04, 0x12
        /*019a*/ 	.short	(.L_69 - .L_68)
	.align		4
.L_68:
        /*019c*/ 	.word	index@(_Z25updateHiddenWeightsKernelPdS_S_dii)
        /*01a0*/ 	.word	0x00000000


	//----- nvinfo : EIATTR_MIN_STACK_SIZE
	.align		4
.L_69:
        /*01a4*/ 	.byte	0x04, 0x12
        /*01a6*/ 	.short	(.L_71 - .L_70)
	.align		4
.L_70:
        /*01a8*/ 	.word	index@(_Z25updateOutputWeightsKernelPdS_S_dii)
        /*01ac*/ 	.word	0x00000000


	//----- nvinfo : EIATTR_MIN_STACK_SIZE
	.align		4
.L_71:
        /*01b0*/ 	.byte	0x04, 0x12
        /*01b2*/ 	.short	(.L_73 - .L_72)
	.align		4
.L_72:
        /*01b4*/ 	.word	index@(_Z27computeHiddenGradientKernelPdS_S_S_ii)
        /*01b8*/ 	.word	0x00000000


	//----- nvinfo : EIATTR_MIN_STACK_SIZE
	.align		4
.L_73:
        /*01bc*/ 	.byte	0x04, 0x12
        /*01be*/ 	.short	(.L_75 - .L_74)
	.align		4
.L_74:
        /*01c0*/ 	.word	index@(_Z27computeOutputGradientKernelPdS_S_i)
        /*01c4*/ 	.word	0x00000000


	//----- nvinfo : EIATTR_MIN_STACK_SIZE
	.align		4
.L_75:
        /*01c8*/ 	.byte	0x04, 0x12
        /*01ca*/ 	.short	(.L_77 - .L_76)
	.align		4
.L_76:
        /*01cc*/ 	.word	index@(_Z22softmaxNormalizeKernelPdS_i)
        /*01d0*/ 	.word	0x00000000


	//----- nvinfo : EIATTR_MIN_STACK_SIZE
	.align		4
.L_77:
        /*01d4*/ 	.byte	0x04, 0x12
        /*01d6*/ 	.short	(.L_79 - .L_78)
	.align		4
.L_78:
        /*01d8*/ 	.word	index@(_Z13softmaxKernelPdS_i)
        /*01dc*/ 	.word	0x00000000


	//----- nvinfo : EIATTR_MIN_STACK_SIZE
	.align		4
.L_79:
        /*01e0*/ 	.byte	0x04, 0x12
        /*01e2*/ 	.short	(.L_81 - .L_80)
	.align		4
.L_80:
        /*01e4*/ 	.word	index@(_Z24forwardOutputLayerKernelPdS_S_S_ii)
        /*01e8*/ 	.word	0x00000000


	//----- nvinfo : EIATTR_MIN_STACK_SIZE
	.align		4
.L_81:
        /*01ec*/ 	.byte	0x04, 0x12
        /*01ee*/ 	.short	(.L_83 - .L_82)
	.align		4
.L_82:
        /*01f0*/ 	.word	index@(_Z24forwardHiddenLayerKernelPdS_S_S_ii)
        /*01f4*/ 	.word	0x00000000


	//----- nvinfo : EIATTR_MIN_STACK_SIZE
	.align		4
.L_83:
        /*01f8*/ 	.byte	0x04, 0x12
        /*01fa*/ 	.short	(.L_85 - .L_84)
	.align		4
.L_84:
        /*01fc*/ 	.word	index@(_Z10reluKernelPdi)
        /*0200*/ 	.word	0x00000000
.L_85:


//--------------------- .nv.compat                --------------------------
	.section	.nv.compat,"",@"SHT_CUDA_COMPAT_INFO"
	.align	4
        /*0000*/ 	.byte	0x02, 0x09, 0x00, 0x00, 0x02, 0x02, 0x01, 0x00, 0x02, 0x05, 0x05, 0x00, 0x03, 0x07, 0x01, 0x01
        /*0010*/ 	.byte	0x02, 0x03, 0x00, 0x00, 0x02, 0x06, 0x01, 0x00, 0x04, 0x0b, 0x08, 0x00, 0x01, 0x00, 0x00, 0x00
        /*0020*/ 	.byte	0x00, 0x00, 0x00, 0x00


//--------------------- .nv.info._Z16softmaxSumKernelPdS_i --------------------------
	.section	.nv.info._Z16softmaxSumKernelPdS_i,"",@"SHT_CUDA_INFO"
	.sectionflags	@""
	.align	4


	//----- nvinfo : EIATTR_CUDA_API_VERSION
	.align		4
        /*0000*/ 	.byte	0x04, 0x37
        /*0002*/ 	.short	(.L_87 - .L_86)
.L_86:
        /*0004*/ 	.word	0x00000082


	//----- nvinfo : EIATTR_KPARAM_INFO
	.align		4
.L_87:
        /*0008*/ 	.byte	0x04, 0x17
        /*000a*/ 	.short	(.L_89 - .L_88)
.L_88:
        /*000c*/ 	.word	0x00000000
        /*0010*/ 	.short	0x0002
        /*0012*/ 	.short	0x0010
        /*0014*/ 	.byte	0x00, 0xf0, 0x11, 0x00


	//----- nvinfo : EIATTR_KPARAM_INFO
	.align		4
.L_89:
        /*0018*/ 	.byte	0x04, 0x17
        /*001a*/ 	.short	(.L_91 - .L_90)
.L_90:
        /*001c*/ 	.word	0x00000000
        /*0020*/ 	.short	0x0001
        /*0022*/ 	.short	0x0008
        /*0024*/ 	.byte	0x00, 0xf5, 0x21, 0x00


	//----- nvinfo : EIATTR_KPARAM_INFO
	.align		4
.L_91:
        /*0028*/ 	.byte	0x04, 0x17
        /*002a*/ 	.short	(.L_93 - .L_92)
.L_92:
        /*002c*/ 	.word	0x00000000
        /*0030*/ 	.short	0x0000
        /*0032*/ 	.short	0x0000
        /*0034*/ 	.byte	0x00, 0xf5, 0x21, 0x00


	//----- nvinfo : EIATTR_SPARSE_MMA_MASK
	.align		4
.L_93:
        /*0038*/ 	.byte	0x03, 0x50
        /*003a*/ 	.short	0x0000


	//----- nvinfo : EIATTR_MAXREG_COUNT
	.align		4
        /*003c*/ 	.byte	0x03, 0x1b
        /*003e*/ 	.short	0x00ff


	//----- nvinfo : EIATTR_NUM_BARRIERS
	.align		4
        /*0040*/ 	.byte	0x02, 0x4c
        /*0042*/ 	.byte	0x01
	.zero		1


	//----- nvinfo : EIATTR_MERCURY_ISA_VERSION
	.align		4
        /*0044*/ 	.byte	0x03, 0x5f
        /*0046*/ 	.short	0x0101


	//----- nvinfo : EIATTR_VRC_CTA_INIT_COUNT
	.align		4
        /*0048*/ 	.byte	0x02, 0x4a
	.zero		1
	.zero		1


	//----- nvinfo : EIATTR_EXIT_INSTR_OFFSETS
	.align		4
        /*004c*/ 	.byte	0x04, 0x1c
        /*004e*/ 	.short	(.L_95 - .L_94)


	//   ....[0]....
.L_94:
        /*0050*/ 	.word	0x00000210


	//   ....[1]....
        /*0054*/ 	.word	0x00000290


	//----- nvinfo : EIATTR_CBANK_PARAM_SIZE
	.align		4
.L_95:
        /*0058*/ 	.byte	0x03, 0x19
        /*005a*/ 	.short	0x0014


	//----- nvinfo : EIATTR_PARAM_CBANK
	.align		4
        /*005c*/ 	.byte	0x04, 0x0a
        /*005e*/ 	.short	(.L_97 - .L_96)
	.align		4
.L_96:
        /*0060*/ 	.word	index@(.nv.constant0._Z16softmaxSumKernelPdS_i)
        /*0064*/ 	.short	0x0380
        /*0066*/ 	.short	0x0014


	//----- nvinfo : EIATTR_SW_WAR
	.align		4
.L_97:
        /*0068*/ 	.byte	0x04, 0x36
        /*006a*/ 	.short	(.L_99 - .L_98)
.L_98:
        /*006c*/ 	.word	0x00000008
.L_99:


//--------------------- .nv.info._Z16softmaxExpKernelPdi --------------------------
	.section	.nv.info._Z16softmaxExpKernelPdi,"",@"SHT_CUDA_INFO"
	.sectionflags	@""
	.align	4


	//----- nvinfo : EIATTR_CUDA_API_VERSION
	.align		4
        /*0000*/ 	.byte	0x04, 0x37
        /*0002*/ 	.short	(.L_101 - .L_100)
.L_100:
        /*0004*/ 	.word	0x00000082


	//----- nvinfo : EIATTR_KPARAM_INFO
	.align		4
.L_101:
        /*0008*/ 	.byte	0x04, 0x17
        /*000a*/ 	.short	(.L_103 - .L_102)
.L_102:
        /*000c*/ 	.word	0x00000000
        /*0010*/ 	.short	0x0001
        /*0012*/ 	.short	0x0008
        /*0014*/ 	.byte	0x00, 0xf0, 0x11, 0x00


	//----- nvinfo : EIATTR_KPARAM_INFO
	.align		4
.L_103:
        /*0018*/ 	.byte	0x04, 0x17
        /*001a*/ 	.short	(.L_105 - .L_104)
.L_104:
        /*001c*/ 	.word	0x00000000
        /*0020*/ 	.short	0x0000
        /*0022*/ 	.short	0x0000
        /*0024*/ 	.byte	0x00, 0xf5, 0x21, 0x00


	//----- nvinfo : EIATTR_SPARSE_MMA_MASK
	.align		4
.L_105:
        /*0028*/ 	.byte	0x03, 0x50
        /*002a*/ 	.short	0x0000


	//----- nvinfo : EIATTR_MAXREG_COUNT
	.align		4
        /*002c*/ 	.byte	0x03, 0x1b
        /*002e*/ 	.short	0x00ff


	//----- nvinfo : EIATTR_MERCURY_ISA_VERSION
	.align		4
        /*0030*/ 	.byte	0x03, 0x5f
        /*0032*/ 	.short	0x0101


	//----- nvinfo : EIATTR_VRC_CTA_INIT_COUNT
	.align		4
        /*0034*/ 	.byte	0x02, 0x4a
	.zero		1
	.zero		1


	//----- nvinfo : EIATTR_EXIT_INSTR_OFFSETS
	.align		4
        /*0038*/ 	.byte	0x04, 0x1c
        /*003a*/ 	.short	(.L_107 - .L_106)


	//   ....[0]....
.L_106:
        /*003c*/ 	.word	0x00000070


	//   ....[1]....
        /*0040*/ 	.word	0x00000480


	//----- nvinfo : EIATTR_CRS_STACK_SIZE
	.align		4
.L_107:
        /*0044*/ 	.byte	0x04, 0x1e
        /*0046*/ 	.short	(.L_109 - .L_108)
.L_108:
        /*0048*/ 	.word	0x00000000


	//----- nvinfo : EIATTR_CBANK_PARAM_SIZE
	.align		4
.L_109:
        /*004c*/ 	.byte	0x03, 0x19
        /*004e*/ 	.short	0x000c


	//----- nvinfo : EIATTR_PARAM_CBANK
	.align		4
        /*0050*/ 	.byte	0x04, 0x0a
        /*0052*/ 	.short	(.L_111 - .L_110)
	.align		4
.L_110:
        /*0054*/ 	.word	index@(.nv.constant0._Z16softmaxExpKernelPdi)
        /*0058*/ 	.short	0x0380
        /*005a*/ 	.short	0x000c


	//----- nvinfo : EIATTR_SW_WAR
	.align		4
.L_111:
        /*005c*/ 	.byte	0x04, 0x36
        /*005e*/ 	.short	(.L_113 - .L_112)
.L_112:
        /*0060*/ 	.word	0x00000008
.L_113:


//--------------------- .nv.info._Z17computeLossKernelPdS_S_i --------------------------
	.section	.nv.info._Z17computeLossKernelPdS_S_i,"",@"SHT_CUDA_INFO"
	.sectionflags	@""
	.align	4


	//----- nvinfo : EIATTR_CUDA_API_VERSION
	.align		4
        /*0000*/ 	.byte	0x04, 0x37
        /*0002*/ 	.short	(.L_115 - .L_114)
.L_114:
        /*0004*/ 	.word	0x00000082


	//----- nvinfo : EIATTR_KPARAM_INFO
	.align		4
.L_115:
        /*0008*/ 	.byte	0x04, 0x17
        /*000a*/ 	.short	(.L_117 - .L_116)
.L_116:
        /*000c*/ 	.word	0x00000000
        /*0010*/ 	.short	0x0003
        /*0012*/ 	.short	0x0018
        /*0014*/ 	.byte	0x00, 0xf0, 0x11, 0x00


	//----- nvinfo : EIATTR_KPARAM_INFO
	.align		4
.L_117:
        /*0018*/ 	.byte	0x04, 0x17
        /*001a*/ 	.short	(.L_119 - .L_118)
.L_118:
        /*001c*/ 	.word	0x00000000
        /*0020*/ 	.short	0x0002
        /*0022*/ 	.short	0x0010
        /*0024*/ 	.byte	0x00, 0xf5, 0x21, 0x00


	//----- nvinfo : EIATTR_KPARAM_INFO
	.align		4
.L_119:
        /*0028*/ 	.byte	0x04, 0x17
        /*002a*/ 	.short	(.L_121 - .L_120)
.L_120:
        /*002c*/ 	.word	0x00000000
        /*0030*/ 	.short	0x0001
        /*0032*/ 	.short	0x0008
        /*0034*/ 	.byte	0x00, 0xf5, 0x21, 0x00


	//----- nvinfo : EIATTR_KPARAM_INFO
	.align		4
.L_121:
        /*0038*/ 	.byte	0x04, 0x17
        /*003a*/ 	.short	(.L_123 - .L_122)
.L_122:
        /*003c*/ 	.word	0x00000000
        /*0040*/ 	.short	0x0000
        /*0042*/ 	.short	0x0000
        /*0044*/ 	.byte	0x00, 0xf5, 0x21, 0x00


	//----- nvinfo : EIATTR_SPARSE_MMA_MASK
	.align		4
.L_123:
        /*0048*/ 	.byte	0x03, 0x50
        /*004a*/ 	.short	0x0000


	//----- nvinfo : EIATTR_MAXREG_COUNT
	.align		4
        /*004c*/ 	.byte	0x03, 0x1b
        /*004e*/ 	.short	0x00ff


	//----- nvinfo : EIATTR_MERCURY_ISA_VERSION
	.align		4
        /*0050*/ 	.byte	0x03, 0x5f
        /*0052*/ 	.short	0x0101


	//----- nvinfo : EIATTR_VRC_CTA_INIT_COUNT
	.align		4
        /*0054*/ 	.byte	0x02, 0x4a
	.zero		1
	.zero		1


	//----- nvinfo : EIATTR_EXIT_INSTR_OFFSETS
	.align		4
        /*0058*/ 	.byte	0x04, 0x1c
        /*005a*/ 	.short	(.L_125 - .L_124)


	//   ....[0]....
.L_124:
        /*005c*/ 	.word	0x00000070


	//   ....[1]....
        /*0060*/ 	.word	0x000000d0


	//   ....[2]....
        /*0064*/ 	.word	0x000006f0


	//----- nvinfo : EIATTR_CRS_STACK_SIZE
	.align		4
.L_125:
        /*0068*/ 	.byte	0x04, 0x1e
        /*006a*/ 	.short	(.L_127 - .L_126)
.L_126:
        /*006c*/ 	.word	0x00000000


	//----- nvinfo : EIATTR_CBANK_PARAM_SIZE
	.align		4
.L_127:
        /*0070*/ 	.byte	0x03, 0x19
        /*0072*/ 	.short	0x001c


	//----- nvinfo : EIATTR_PARAM_CBANK
	.align		4
        /*0074*/ 	.byte	0x04, 0x0a
        /*0076*/ 	.short	(.L_129 - .L_128)
	.align		4
.L_128:
        /*0078*/ 	.word	index@(.nv.constant0._Z17computeLossKernelPdS_S_i)
        /*007c*/ 	.short	0x0380
        /*007e*/ 	.short	0x001c


	//----- nvinfo : EIATTR_SW_WAR
	.align		4
.L_129:
        /*0080*/ 	.byte	0x04, 0x36
        /*0082*/ 	.short	(.L_131 - .L_130)
.L_130:
        /*0084*/ 	.word	0x00000008
.L_131:


//--------------------- .nv.info._Z22updateHiddenBiasKernelPdS_di --------------------------
	.section	.nv.info._Z22updateHiddenBiasKernelPdS_di,"",@"SHT_CUDA_INFO"
	.sectionflags	@""
	.align	4


	//----- nvinfo : EIATTR_CUDA_API_VERSION
	.align		4
        /*0000*/ 	.byte	0x04, 0x37
        /*0002*/ 	.short	(.L_133 - .L_132)
.L_132:
        /*0004*/ 	.word	0x00000082


	//----- nvinfo : EIATTR_KPARAM_INFO
	.align		4
.L_133:
        /*0008*/ 	.byte	0x04, 0x17
        /*000a*/ 	.short	(.L_135 - .L_134)
.L_134:
        /*000c*/ 	.word	0x00000000
        /*0010*/ 	.short	0x0003
        /*0012*/ 	.short	0x0018
        /*0014*/ 	.byte	0x00, 0xf0, 0x11, 0x00


	//----- nvinfo : EIATTR_KPARAM_INFO
	.align		4
.L_135:
        /*0018*/ 	.byte	0x04, 0x17
        /*001a*/ 	.short	(.L_137 - .L_136)
.L_136:
        /*001c*/ 	.word	0x00000000
        /*0020*/ 	.short	0x0002
        /*0022*/ 	.short	0x0010
        /*0024*/ 	.byte	0x00, 0xf0, 0x21, 0x00


	//----- nvinfo : EIATTR_KPARAM_INFO
	.align		4
.L_137:
        /*0028*/ 	.byte	0x04, 0x17
        /*002a*/ 	.short	(.L_139 - .L_138)
.L_138:
        /*002c*/ 	.word	0x00000000
        /*0030*/ 	.short	0x0001
        /*0032*/ 	.short	0x0008
        /*0034*/ 	.byte	0x00, 0xf5, 0x21, 0x00


	//----- nvinfo : EIATTR_KPARAM_INFO
	.align		4
.L_139:
        /*0038*/ 	.byte	0x04, 0x17
        /*003a*/ 	.short	(.L_141 - .L_140)
.L_140:
        /*003c*/ 	.word	0x00000000
        /*0040*/ 	.short	0x0000
        /*0042*/ 	.short	0x0000
        /*0044*/ 	.byte	0x00, 0xf5, 0x21, 0x00


	//----- nvinfo : EIATTR_SPARSE_MMA_MASK
	.align		4
.L_141:
        /*0048*/ 	.byte	0x03, 0x50
        /*004a*/ 	.short	0x0000


	//----- nvinfo : EIATTR_MAXREG_COUNT
	.align		4
        /*004c*/ 	.byte	0x03, 0x1b
        /*004e*/ 	.short	0x00ff


	//----- nvinfo : EIATTR_MERCURY_ISA_VERSION
	.align		4
        /*0050*/ 	.byte	0x03, 0x5f
        /*0052*/ 	.short	0x0101


	//----- nvinfo : EIATTR_VRC_CTA_INIT_COUNT
	.align		4
        /*0054*/ 	.byte	0x02, 0x4a
	.zero		1
	.zero		1


	//----- nvinfo : EIATTR_EXIT_INSTR_OFFSETS
	.align		4
        /*0058*/ 	.byte	0x04, 0x1c
        /*005a*/ 	.short	(.L_143 - .L_142)


	//   ....[0]....
.L_142:
        /*005c*/ 	.word	0x00000070


	//   ....[1]....
        /*0060*/ 	.word	0x00000120


	//----- nvinfo : EIATTR_CBANK_PARAM_SIZE
	.align		4
.L_143:
        /*0064*/ 	.byte	0x03, 0x19
        /*0066*/ 	.short	0x001c


	//----- nvinfo : EIATTR_PARAM_CBANK
	.align		4
        /*0068*/ 	.byte	0x04, 0x0a
        /*006a*/ 	.short	(.L_145 - .L_144)
	.align		4
.L_144:
        /*006c*/ 	.word	index@(.nv.constant0._Z22updateHiddenBiasKernelPdS_di)
        /*0070*/ 	.short	0x0380
        /*0072*/ 	.short	0x001c


	//----- nvinfo : EIATTR_SW_WAR
	.align		4
.L_145:
        /*0074*/ 	.byte	0x04, 0x36
        /*0076*/ 	.short	(.L_147 - .L_146)
.L_146:
        /*0078*/ 	.word	0x00000008
.L_147:


//--------------------- .nv.info._Z22updateOutputBiasKernelPdS_di --------------------------
	.section	.nv.info._Z22updateOutputBiasKernelPdS_di,"",@"SHT_CUDA_INFO"
	.sectionflags	@""
	.align	4


	//----- nvinfo : EIATTR_CUDA_API_VERSION
	.align		4
        /*0000*/ 	.byte	0x04, 0x37
        /*0002*/ 	.short	(.L_149 - .L_148)
.L_148:
        /*0004*/ 	.word	0x00000082


	//----- nvinfo : EIATTR_KPARAM_INFO
	.align		4
.L_149:
        /*0008*/ 	.byte	0x04, 0x17
        /*000a*/ 	.short	(.L_151 - .L_150)
.L_150:
        /*000c*/ 	.word	0x00000000
        /*0010*/ 	.short	0x0003
        /*0012*/ 	.short	0x0018
        /*0014*/ 	.byte	0x00, 0xf0, 0x11, 0x00


	//----- nvinfo : EIATTR_KPARAM_INFO
	.align		4
.L_151:
        /*0018*/ 	.byte	0x04, 0x17
        /*001a*/ 	.short	(.L_153 - .L_152)
.L_152:
        /*001c*/ 	.word	0x00000000
        /*0020*/ 	.short	0x0002
        /*0022*/ 	.short	0x0010
        /*0024*/ 	.byte	0x00, 0xf0, 0x21, 0x00


	//----- nvinfo : EIATTR_KPARAM_INFO
	.align		4
.L_153:
        /*0028*/ 	.byte	0x04, 0x17
        /*002a*/ 	.short	(.L_155 - .L_154)
.L_154:
        /*002c*/ 	.word	0x00000000
        /*0030*/ 	.short	0x0001
        /*0032*/ 	.short	0x0008
        /*0034*/ 	.byte	0x00, 0xf5, 0x21, 0x00


	//----- nvinfo : EIATTR_KPARAM_INFO
	.align		4
.L_155:
        /*0038*/ 	.byte	0x04, 0x17
        /*003a*/ 	.short	(.L_157 - .L_156)
.L_156:
        /*003c*/ 	.word	0x00000000
        /*0040*/ 	.short	0x0000
        /*0042*/ 	.short	0x0000
        /*0044*/ 	.byte	0x00, 0xf5, 0x21, 0x00


	//----- nvinfo : EIATTR_SPARSE_MMA_MASK
	.align		4
.L_157:
        /*0048*/ 	.byte	0x03, 0x50
        /*004a*/ 	.short	0x0000


	//----- nvinfo : EIATTR_MAXREG_COUNT
	.align		4
        /*004c*/ 	.byte	0x03, 0x1b
        /*004e*/ 	.short	0x00ff


	//----- nvinfo : EIATTR_MERCURY_ISA_VERSION
	.align		4
        /*0050*/ 	.byte	0x03, 0x5f
        /*0052*/ 	.short	0x0101


	//----- nvinfo : EIATTR_VRC_CTA_INIT_COUNT
	.align		4
        /*0054*/ 	.byte	0x02, 0x4a
	.zero		1
	.zero		1


	//----- nvinfo : EIATTR_EXIT_INSTR_OFFSETS
	.align		4
        /*0058*/ 	.byte	0x04, 0x1c
        /*005a*/ 	.short	(.L_159 - .L_158)


	//   ....[0]....
.L_158:
        /*005c*/ 	.word	0x00000070


	//   ....[1]....
        /*0060*/ 	.word	0x00000120


	//----- nvinfo : EIATTR_CBANK_PARAM_SIZE
	.align		4
.L_159:
        /*0064*/ 	.byte	0x03, 0x19
        /*0066*/ 	.short	0x001c


	//----- nvinfo : EIATTR_PARAM_CBANK
	.align		4
        /*0068*/ 	.byte	0x04, 0x0a
        /*006a*/ 	.short	(.L_161 - .L_160)
	.align		4
.L_160:
        /*006c*/ 	.word	index@(.nv.constant0._Z22updateOutputBiasKernelPdS_di)
        /*0070*/ 	.short	0x0380
        /*0072*/ 	.short	0x001c


	//----- nvinfo : EIATTR_SW_WAR
	.align		4
.L_161:
        /*0074*/ 	.byte	0x04, 0x36
        /*0076*/ 	.short	(.L_163 - .L_162)
.L_162:
        /*0078*/ 	.word	0x00000008
.L_163:


//--------------------- .nv.info._Z25updateHiddenWeightsKernelPdS_S_dii --------------------------
	.section	.nv.info._Z25updateHiddenWeightsKernelPdS_S_dii,"",@"SHT_CUDA_INFO"
	.sectionflags	@""
	.align	4


	//----- nvinfo : EIATTR_CUDA_API_VERSION
	.align		4
        /*0000*/ 	.byte	0x04, 0x37
        /*0002*/ 	.short	(.L_165 - .L_164)
.L_164:
        /*0004*/ 	.word	0x00000082


	//----- nvinfo : EIATTR_KPARAM_INFO
	.align		4
.L_165:
        /*0008*/ 	.byte	0x04, 0x17
        /*000a*/ 	.short	(.L_167 - .L_166)
.L_166:
        /*000c*/ 	.word	0x00000000
        /*0010*/ 	.short	0x0005
        /*0012*/ 	.short	0x0024
        /*0014*/ 	.byte	0x00, 0xf0, 0x11, 0x00


	//----- nvinfo : EIATTR_KPARAM_INFO
	.align		4
.L_167:
        /*0018*/ 	.byte	0x04, 0x17
        /*001a*/ 	.short	(.L_169 - .L_168)
.L_168:
        /*001c*/ 	.word	0x00000000
        /*0020*/ 	.short	0x0004
        /*0022*/ 	.short	0x0020
        /*0024*/ 	.byte	0x00, 0xf0, 0x11, 0x00


	//----- nvinfo : EIATTR_KPARAM_INFO
	.align		4
.L_169:
        /*0028*/ 	.byte	0x04, 0x17
        /*002a*/ 	.short	(.L_171 - .L_170)
.L_170:
        /*002c*/ 	.word	0x00000000
        /*0030*/ 	.short	0x0003
        /*0032*/ 	.short	0x0018
        /*0034*/ 	.byte	0x00, 0xf0, 0x21, 0x00


	//----- nvinfo : EIATTR_KPARAM_INFO
	.align		4
.L_171:
        /*0038*/ 	.byte	0x04, 0x17
        /*003a*/ 	.short	(.L_173 - .L_172)
.L_172:
        /*003c*/ 	.word	0x00000000
        /*0040*/ 	.short	0x0002
        /*0042*/ 	.short	0x0010
        /*0044*/ 	.byte	0x00, 0xf5, 0x21, 0x00


	//----- nvinfo : EIATTR_KPARAM_INFO
	.align		4
.L_173:
        /*0048*/ 	.byte	0x04, 0x17
        /*004a*/ 	.short	(.L_175 - .L_174)
.L_174:
        /*004c*/ 	.word	0x00000000
        /*0050*/ 	.short	0x0001
        /*0052*/ 	.short	0x0008
        /*0054*/ 	.byte	0x00, 0xf5, 0x21, 0x00


	//----- nvinfo : EIATTR_KPARAM_INFO
	.align		4
.L_175:
        /*0058*/ 	.byte	0x04, 0x17
        /*005a*/ 	.short	(.L_177 - .L_176)
.L_176:
        /*005c*/ 	.word	0x00000000
        /*0060*/ 	.short	0x0000
        /*0062*/ 	.short	0x0000
        /*0064*/ 	.byte	0x00, 0xf5, 0x21, 0x00


	//----- nvinfo : EIATTR_SPARSE_MMA_MASK
	.align		4
.L_177:
        /*0068*/ 	.byte	0x03, 0x50
        /*006a*/ 	.short	0x0000


	//----- nvinfo : EIATTR_MAXREG_COUNT
	.align		4
        /*006c*/ 	.byte	0x03, 0x1b
        /*006e*/ 	.short	0x00ff


	//----- nvinfo : EIATTR_MERCURY_ISA_VERSION
	.align		4
        /*0070*/ 	.byte	0x03, 0x5f
        /*0072*/ 	.short	0x0101


	//----- nvinfo : EIATTR_VRC_CTA_INIT_COUNT
	.align		4
        /*0074*/ 	.byte	0x02, 0x4a
	.zero		1
	.zero		1


	//----- nvinfo : EIATTR_EXIT_INSTR_OFFSETS
	.align		4
        /*0078*/ 	.byte	0x04, 0x1c
        /*007a*/ 	.short	(.L_179 - .L_178)


	//   ....[0]....
.L_178:
        /*007c*/ 	.word	0x000000c0


	//   ....[1]....
        /*0080*/ 	.word	0x000001c0


	//----- nvinfo : EIATTR_CBANK_PARAM_SIZE
	.align		4
.L_179:
        /*0084*/ 	.byte	0x03, 0x19
        /*0086*/ 	.short	0x0028


	//----- nvinfo : EIATTR_PARAM_CBANK
	.align		4
        /*0088*/ 	.byte	0x04, 0x0a
        /*008a*/ 	.short	(.L_181 - .L_180)
	.align		4
.L_180:
        /*008c*/ 	.word	index@(.nv.constant0._Z25updateHiddenWeightsKernelPdS_S_dii)
        /*0090*/ 	.short	0x0380
        /*0092*/ 	.short	0x0028


	//----- nvinfo : EIATTR_SW_WAR
	.align		4
.L_181:
        /*0094*/ 	.byte	0x04, 0x36
        /*0096*/ 	.short	(.L_183 - .L_182)
.L_182:
        /*0098*/ 	.word	0x00000008
.L_183:


//--------------------- .nv.info._Z25updateOutputWeightsKernelPdS_S_dii --------------------------
	.section	.nv.info._Z25updateOutputWeightsKernelPdS_S_dii,"",@"SHT_CUDA_INFO"
	.sectionflags	@""
	.align	4


	//----- nvinfo : EIATTR_CUDA_API_VERSION
	.align		4
        /*0000*/ 	.byte	0x04, 0x37
        /*0002*/ 	.short	(.L_185 - .L_184)
.L_184:
        /*0004*/ 	.word	0x00000082


	//----- nvinfo : EIATTR_KPARAM_INFO
	.align		4
.L_185:
        /*0008*/ 	.byte	0x04, 0x17
        /*000a*/ 	.short	(.L_187 - .L_186)
.L_186:
        /*000c*/ 	.word	0x00000000
        /*0010*/ 	.short	0x0005
        /*0012*/ 	.short	0x0024
        /*0014*/ 	.byte	0x00, 0xf0, 0x11, 0x00


	//----- nvinfo : EIATTR_KPARAM_INFO
	.align		4
.L_187:
        /*0018*/ 	.byte	0x04, 0x17
        /*001a*/ 	.short	(.L_189 - .L_188)
.L_188:
        /*001c*/ 	.word	0x00000000
        /*0020*/ 	.short	0x0004
        /*0022*/ 	.short	0x0020
        /*0024*/ 	.byte	0x00, 0xf0, 0x11, 0x00


	//----- nvinfo : EIATTR_KPARAM_INFO
	.align		4
.L_189:
        /*0028*/ 	.byte	0x04, 0x17
        /*002a*/ 	.short	(.L_191 - .L_190)
.L_190:
        /*002c*/ 	.word	0x00000000
        /*0030*/ 	.short	0x0003
        /*0032*/ 	.short	0x0018
        /*0034*/ 	.byte	0x00, 0xf0, 0x21, 0x00


	//----- nvinfo : EIATTR_KPARAM_INFO
	.align		4
.L_191:
        /*0038*/ 	.byte	0x04, 0x17
        /*003a*/ 	.short	(.L_193 - .L_192)
.L_192:
        /*003c*/ 	.word	0x00000000
        /*0040*/ 	.short	0x0002
        /*0042*/ 	.short	0x0010
        /*0044*/ 	.byte	0x00, 0xf5, 0x21, 0x00


	//----- nvinfo : EIATTR_KPARAM_INFO
	.align		4
.L_193:
        /*0048*/ 	.byte	0x04, 0x17
        /*004a*/ 	.short	(.L_195 - .L_194)
.L_194:
        /*004c*/ 	.word	0x00000000
        /*0050*/ 	.short	0x0001
        /*0052*/ 	.short	0x0008
        /*0054*/ 	.byte	0x00, 0xf5, 0x21, 0x00


	//----- nvinfo : EIATTR_KPARAM_INFO
	.align		4
.L_195:
        /*0058*/ 	.byte	0x04, 0x17
        /*005a*/ 	.short	(.L_197 - .L_196)
.L_196:
        /*005c*/ 	.word	0x00000000
        /*0060*/ 	.short	0x0000
        /*0062*/ 	.short	0x0000
        /*0064*/ 	.byte	0x00, 0xf5, 0x21, 0x00


	//----- nvinfo : EIATTR_SPARSE_MMA_MASK
	.align		4
.L_197:
        /*0068*/ 	.byte	0x03, 0x50
        /*006a*/ 	.short	0x0000


	//----- nvinfo : EIATTR_MAXREG_COUNT
	.align		4
        /*006c*/ 	.byte	0x03, 0x1b
        /*006e*/ 	.short	0x00ff


	//----- nvinfo : EIATTR_MERCURY_ISA_VERSION
	.align		4
        /*0070*/ 	.byte	0x03, 0x5f
        /*0072*/ 	.short	0x0101


	//----- nvinfo : EIATTR_VRC_CTA_INIT_COUNT
	.align		4
        /*0074*/ 	.byte	0x02, 0x4a
	.zero		1
	.zero		1


	//----- nvinfo : EIATTR_EXIT_INSTR_OFFSETS
	.align		4
        /*0078*/ 	.byte	0x04, 0x1c
        /*007a*/ 	.short	(.L_199 - .L_198)


	//   ....[0]....
.L_198:
        /*007c*/ 	.word	0x000000c0


	//   ....[1]....
        /*0080*/ 	.word	0x000001c0


	//----- nvinfo : EIATTR_CBANK_PARAM_SIZE
	.align		4
.L_199:
        /*0084*/ 	.byte	0x03, 0x19
        /*0086*/ 	.short	0x0028


	//----- nvinfo : EIATTR_PARAM_CBANK
	.align		4
        /*0088*/ 	.byte	0x04, 0x0a
        /*008a*/ 	.short	(.L_201 - .L_200)
	.align		4
.L_200:
        /*008c*/ 	.word	index@(.nv.constant0._Z25updateOutputWeightsKernelPdS_S_dii)
        /*0090*/ 	.short	0x0380
        /*0092*/ 	.short	0x0028


	//----- nvinfo : EIATTR_SW_WAR
	.align		4
.L_201:
        /*0094*/ 	.byte	0x04, 0x36
        /*0096*/ 	.short	(.L_203 - .L_202)
.L_202:
        /*0098*/ 	.word	0x00000008
.L_203:


//--------------------- .nv.info._Z27computeHiddenGradientKernelPdS_S_S_ii --------------------------
	.section	.nv.info._Z27computeHiddenGradientKernelPdS_S_S_ii,"",@"SHT_CUDA_INFO"
	.sectionflags	@""
	.align	4


	//----- nvinfo : EIATTR_CUDA_API_VERSION
	.align		4
        /*0000*/ 	.byte	0x04, 0x37
        /*0002*/ 	.short	(.L_205 - .L_204)
.L_204:
        /*0004*/ 	.word	0x00000082


	//----- nvinfo : EIATTR_KPARAM_INFO
	.align		4
.L_205:
        /*0008*/ 	.byte	0x04, 0x17
        /*000a*/ 	.short	(.L_207 - .L_206)
.L_206:
        /*000c*/ 	.word	0x00000000
        /*0010*/ 	.short	0x0005
        /*0012*/ 	.short	0x0024
        /*0014*/ 	.byte	0x00, 0xf0, 0x11, 0x00


	//----- nvinfo : EIATTR_KPARAM_INFO
	.align		4
.L_207:
        /*0018*/ 	.byte	0x04, 0x17
        /*001a*/ 	.short	(.L_209 - .L_208)
.L_208:
        /*001c*/ 	.word	0x00000000
        /*0020*/ 	.short	0x0004
        /*0022*/ 	.short	0x0020
        /*0024*/ 	.byte	0x00, 0xf0, 0x11, 0x00


	//----- nvinfo : EIATTR_KPARAM_INFO
	.align		4
.L_209:
        /*0028*/ 	.byte	0x04, 0x17
        /*002a*/ 	.short	(.L_211 - .L_210)
.L_210:
        /*002c*/ 	.word	0x00000000
        /*0030*/ 	.short	0x0003
        /*0032*/ 	.short	0x0018
        /*0034*/ 	.byte	0x00, 0xf5, 0x21, 0x00


	//----- nvinfo : EIATTR_KPARAM_INFO
	.align		4
.L_211:
        /*0038*/ 	.byte	0x04, 0x17
        /*003a*/ 	.short	(.L_213 - .L_212)
.L_212:
        /*003c*/ 	.word	0x00000000
        /*0040*/ 	.short	0x0002
        /*0042*/ 	.short	0x0010
        /*0044*/ 	.byte	0x00, 0xf5, 0x21, 0x00


	//----- nvinfo : EIATTR_KPARAM_INFO
	.align		4
.L_213:
        /*0048*/ 	.byte	0x04, 0x17
        /*004a*/ 	.short	(.L_215 - .L_214)
.L_214:
        /*004c*/ 	.word	0x00000000
        /*0050*/ 	.short	0x0001
        /*0052*/ 	.short	0x0008
        /*0054*/ 	.byte	0x00, 0xf5, 0x21, 0x00


	//----- nvinfo : EIATTR_KPARAM_INFO
	.align		4
.L_215:
        /*0058*/ 	.byte	0x04, 0x17
        /*005a*/ 	.short	(.L_217 - .L_216)
.L_216:
        /*005c*/ 	.word	0x00000000
        /*0060*/ 	.short	0x0000
        /*0062*/ 	.short	0x0000
        /*0064*/ 	.byte	0x00, 0xf5, 0x21, 0x00


	//----- nvinfo : EIATTR_SPARSE_MMA_MASK
	.align		4
.L_217:
        /*0068*/ 	.byte	0x03, 0x50
        /*006a*/ 	.short	0x0000


	//----- nvinfo : EIATTR_MAXREG_COUNT
	.align		4
        /*006c*/ 	.byte	0x03, 0x1b
        /*006e*/ 	.short	0x00ff


	//----- nvinfo : EIATTR_MERCURY_ISA_VERSION
	.align		4
        /*0070*/ 	.byte	0x03, 0x5f
        /*0072*/ 	.short	0x0101


	//----- nvinfo : EIATTR_VRC_CTA_INIT_COUNT
	.align		4
        /*0074*/ 	.byte	0x02, 0x4a
	.zero		1
	.zero		1


	//----- nvinfo : EIATTR_EXIT_INSTR_OFFSETS
	.align		4
        /*0078*/ 	.byte	0x04, 0x1c
        /*007a*/ 	.short	(.L_219 - .L_218)


	//   ....[0]....
.L_218:
        /*007c*/ 	.word	0x00000070


	//   ....[1]....
        /*0080*/ 	.word	0x00000920


	//----- nvinfo : EIATTR_CBANK_PARAM_SIZE
	.align		4
.L_219:
        /*0084*/ 	.byte	0x03, 0x19
        /*0086*/ 	.short	0x0028


	//----- nvinfo : EIATTR_PARAM_CBANK
	.align		4
        /*0088*/ 	.byte	0x04, 0x0a
        /*008a*/ 	.short	(.L_221 - .L_220)
	.align		4
.L_220:
        /*008c*/ 	.word	index@(.nv.constant0._Z27computeHiddenGradientKernelPdS_S_S_ii)
        /*0090*/ 	.short	0x0380
        /*0092*/ 	.short	0x0028


	//----- nvinfo : EIATTR_SW_WAR
	.align		4
.L_221:
        /*0094*/ 	.byte	0x04, 0x36
        /*0096*/ 	.short	(.L_223 - .L_222)
.L_222:
        /*0098*/ 	.word	0x00000008
.L_223:


//--------------------- .nv.info._Z27computeOutputGradientKernelPdS_S_i --------------------------
	.section	.nv.info._Z27computeOutputGradientKernelPdS_S_i,"",@"SHT_CUDA_INFO"
	.sectionflags	@""
	.align	4


	//----- nvinfo : EIATTR_CUDA_API_VERSION
	.align		4
        /*0000*/ 	.byte	0x04, 0x37
        /*0002*/ 	.short	(.L_225 - .L_224)
.L_224:
        /*0004*/ 	.word	0x00000082


	//----- nvinfo : EIATTR_KPARAM_INFO
	.align		4
.L_225:
        /*0008*/ 	.byte	0x04, 0x17
        /*000a*/ 	.short	(.L_227 - .L_226)
.L_226:
        /*000c*/ 	.word	0x00000000
        /*0010*/ 	.short	0x0003
        /*0012*/ 	.short	0x0018
        /*0014*/ 	.byte	0x00, 0xf0, 0x11, 0x00


	//----- nvinfo : EIATTR_KPARAM_INFO
	.align		4
.L_227:
        /*0018*/ 	.byte	0x04, 0x17
        /*001a*/ 	.short	(.L_229 - .L_228)
.L_228:
        /*001c*/ 	.word	0x00000000
        /*0020*/ 	.short	0x0002
        /*0022*/ 	.short	0x0010
        /*0024*/ 	.byte	0x00, 0xf5, 0x21, 0x00


	//----- nvinfo : EIATTR_KPARAM_INFO
	.align		4
.L_229:
        /*0028*/ 	.byte	0x04, 0x17
        /*002a*/ 	.short	(.L_231 - .L_230)
.L_230:
        /*002c*/ 	.word	0x00000000
        /*0030*/ 	.short	0x0001
        /*0032*/ 	.short	0x0008
        /*0034*/ 	.byte	0x00, 0xf5, 0x21, 0x00


	//----- nvinfo : EIATTR_KPARAM_INFO
	.align		4
.L_231:
        /*0038*/ 	.byte	0x04, 0x17
        /*003a*/ 	.short	(.L_233 - .L_232)
.L_232:
        /*003c*/ 	.word	0x00000000
        /*0040*/ 	.short	0x0000
        /*0042*/ 	.short	0x0000
        /*0044*/ 	.byte	0x00, 0xf5, 0x21, 0x00


	//----- nvinfo : EIATTR_SPARSE_MMA_MASK
	.align		4
.L_233:
        /*0048*/ 	.byte	0x03, 0x50
        /*004a*/ 	.short	0x0000


	//----- nvinfo : EIATTR_MAXREG_COUNT
	.align		4
        /*004c*/ 	.byte	0x03, 0x1b
        /*004e*/ 	.short	0x00ff


	//----- nvinfo : EIATTR_MERCURY_ISA_VERSION
	.align		4
        /*0050*/ 	.byte	0x03, 0x5f
        /*0052*/ 	.short	0x0101


	//----- nvinfo : EIATTR_VRC_CTA_INIT_COUNT
	.align		4
        /*0054*/ 	.byte	0x02, 0x4a
	.zero		1
	.zero		1


	//----- nvinfo : EIATTR_EXIT_INSTR_OFFSETS
	.align		4
        /*0058*/ 	.byte	0x04, 0x1c
        /*005a*/ 	.short	(.L_235 - .L_234)


	//   ....[0]....
.L_234:
        /*005c*/ 	.word	0x00000070


	//   ....[1]....
        /*0060*/ 	.word	0x00000130


	//----- nvinfo : EIATTR_CBANK_PARAM_SIZE
	.align		4
.L_235:
        /*0064*/ 	.byte	0x03, 0x19
        /*0066*/ 	.short	0x001c


	//----- nvinfo : EIATTR_PARAM_CBANK
	.align		4
        /*0068*/ 	.byte	0x04, 0x0a
        /*006a*/ 	.short	(.L_237 - .L_236)
	.align		4
.L_236:
        /*006c*/ 	.word	index@(.nv.constant0._Z27computeOutputGradientKernelPdS_S_i)
        /*0070*/ 	.short	0x0380
        /*0072*/ 	.short	0x001c


	//----- nvinfo : EIATTR_SW_WAR
	.align		4
.L_237:
        /*0074*/ 	.byte	0x04, 0x36
        /*0076*/ 	.short	(.L_239 - .L_238)
.L_238:
        /*0078*/ 	.word	0x00000008
.L_239:


//--------------------- .nv.info._Z22softmaxNormalizeKernelPdS_i --------------------------
	.section	.nv.info._Z22softmaxNormalizeKernelPdS_i,"",@"SHT_CUDA_INFO"
	.sectionflags	@""
	.align	4


	//----- nvinfo : EIATTR_CUDA_API_VERSION
	.align		4
        /*0000*/ 	.byte	0x04, 0x37
        /*0002*/ 	.short	(.L_241 - .L_240)
.L_240:
        /*0004*/ 	.word	0x00000082


	//----- nvinfo : EIATTR_KPARAM_INFO
	.align		4
.L_241:
        /*0008*/ 	.byte	0x04, 0x17
        /*000a*/ 	.short	(.L_243 - .L_242)
.L_242:
        /*000c*/ 	.word	0x00000000
        /*0010*/ 	.short	0x0002
        /*0012*/ 	.short	0x0010
        /*0014*/ 	.byte	0x00, 0xf0, 0x11, 0x00


	//----- nvinfo : EIATTR_KPARAM_INFO
	.align		4
.L_243:
        /*0018*/ 	.byte	0x04, 0x17
        /*001a*/ 	.short	(.L_245 - .L_244)
.L_244:
        /*001c*/ 	.word	0x00000000
        /*0020*/ 	.short	0x0001
        /*0022*/ 	.short	0x0008
        /*0024*/ 	.byte	0x00, 0xf5, 0x21, 0x00


	//----- nvinfo : EIATTR_KPARAM_INFO
	.align		4
.L_245:
        /*0028*/ 	.byte	0x04, 0x17
        /*002a*/ 	.short	(.L_247 - .L_246)
.L_246:
        /*002c*/ 	.word	0x00000000
        /*0030*/ 	.short	0x0000
        /*0032*/ 	.short	0x0000
        /*0034*/ 	.byte	0x00, 0xf5, 0x21, 0x00


	//----- nvinfo : EIATTR_SPARSE_MMA_MASK
	.align		4
.L_247:
        /*0038*/ 	.byte	0x03, 0x50
        /*003a*/ 	.short	0x0000


	//----- nvinfo : EIATTR_MAXREG_COUNT
	.align		4
        /*003c*/ 	.byte	0x03, 0x1b
        /*003e*/ 	.short	0x00ff


	//----- nvinfo : EIATTR_MERCURY_ISA_VERSION
	.align		4
        /*0040*/ 	.byte	0x03, 0x5f
        /*0042*/ 	.short	0x0101


	//----- nvinfo : EIATTR_VRC_CTA_INIT_COUNT
	.align		4
        /*0044*/ 	.byte	0x02, 0x4a
	.zero		1
	.zero		1


	//----- nvinfo : EIATTR_EXIT_INSTR_OFFSETS
	.align		4
        /*0048*/ 	.byte	0x04, 0x1c
        /*004a*/ 	.short	(.L_249 - .L_248)


	//   ....[0]....
.L_248:
        /*004c*/ 	.word	0x00000070


	//   ....[1]....
        /*0050*/ 	.word	0x00000230


	//----- nvinfo : EIATTR_CRS_STACK_SIZE
	.align		4
.L_249:
        /*0054*/ 	.byte	0x04, 0x1e
        /*0056*/ 	.short	(.L_251 - .L_250)
.L_250:
        /*0058*/ 	.word	0x00000000


	//----- nvinfo : EIATTR_CBANK_PARAM_SIZE
	.align		4
.L_251:
        /*005c*/ 	.byte	0x03, 0x19
        /*005e*/ 	.short	0x0014


	//----- nvinfo : EIATTR_PARAM_CBANK
	.align		4
        /*0060*/ 	.byte	0x04, 0x0a
        /*0062*/ 	.short	(.L_253 - .L_252)
	.align		4
.L_252:
        /*0064*/ 	.word	index@(.nv.constant0._Z22softmaxNormalizeKernelPdS_i)
        /*0068*/ 	.short	0x0380
        /*006a*/ 	.short	0x0014


	//----- nvinfo : EIATTR_SW_WAR
	.align		4
.L_253:
        /*006c*/ 	.byte	0x04, 0x36
        /*006e*/ 	.short	(.L_255 - .L_254)
.L_254:
        /*0070*/ 	.word	0x00000008
.L_255:


//--------------------- .nv.info._Z13softmaxKernelPdS_i --------------------------
	.section	.nv.info._Z13softmaxKernelPdS_i,"",@"SHT_CUDA_INFO"
	.sectionflags	@""
	.align	4


	//----- nvinfo : EIATTR_CUDA_API_VERSION
	.align		4
        /*0000*/ 	.byte	0x04, 0x37
        /*0002*/ 	.short	(.L_257 - .L_256)
.L_256:
        /*0004*/ 	.word	0x00000082


	//----- nvinfo : EIATTR_KPARAM_INFO
	.align		4
.L_257:
        /*0008*/ 	.byte	0x04, 0x17
        /*000a*/ 	.short	(.L_259 - .L_258)
.L_258:
        /*000c*/ 	.word	0x00000000
        /*0010*/ 	.short	0x0002
        /*0012*/ 	.short	0x0010
        /*0014*/ 	.byte	0x00, 0xf0, 0x11, 0x00


	//----- nvinfo : EIATTR_KPARAM_INFO
	.align		4
.L_259:
        /*0018*/ 	.byte	0x04, 0x17
        /*001a*/ 	.short	(.L_261 - .L_260)
.L_260:
        /*001c*/ 	.word	0x00000000
        /*0020*/ 	.short	0x0001
        /*0022*/ 	.short	0x0008
        /*0024*/ 	.byte	0x00, 0xf5, 0x21, 0x00


	//----- nvinfo : EIATTR_KPARAM_INFO
	.align		4
.L_261:
        /*0028*/ 	.byte	0x04, 0x17
        /*002a*/ 	.short	(.L_263 - .L_262)
.L_262:
        /*002c*/ 	.word	0x00000000
        /*0030*/ 	.short	0x0000
        /*0032*/ 	.short	0x0000
        /*0034*/ 	.byte	0x00, 0xf5, 0x21, 0x00


	//----- nvinfo : EIATTR_SPARSE_MMA_MASK
	.align		4
.L_263:
        /*0038*/ 	.byte	0x03, 0x50
        /*003a*/ 	.short	0x0000


	//----- nvinfo : EIATTR_MAXREG_COUNT
	.align		4
        /*003c*/ 	.byte	0x03, 0x1b
        /*003e*/ 	.short	0x00ff


	//----- nvinfo : EIATTR_MERCURY_ISA_VERSION
	.align		4
        /*0040*/ 	.byte	0x03, 0x5f
        /*0042*/ 	.short	0x0101


	//----- nvinfo : EIATTR_VRC_CTA_INIT_COUNT
	.align		4
        /*0044*/ 	.byte	0x02, 0x4a
	.zero		1
	.zero		1


	//----- nvinfo : EIATTR_EXIT_INSTR_OFFSETS
	.align		4
        /*0048*/ 	.byte	0x04, 0x1c
        /*004a*/ 	.short	(.L_265 - .L_264)


	//   ....[0]....
.L_264:
        /*004c*/ 	.word	0x00000070


	//   ....[1]....
        /*0050*/ 	.word	0x00000520


	//----- nvinfo : EIATTR_CRS_STACK_SIZE
	.align		4
.L_265:
        /*0054*/ 	.byte	0x04, 0x1e
        /*0056*/ 	.short	(.L_267 - .L_266)
.L_266:
        /*0058*/ 	.word	0x00000000


	//----- nvinfo : EIATTR_CBANK_PARAM_SIZE
	.align		4
.L_267:
        /*005c*/ 	.byte	0x03, 0x19
        /*005e*/ 	.short	0x0014


	//----- nvinfo : EIATTR_PARAM_CBANK
	.align		4
        /*0060*/ 	.byte	0x04, 0x0a
        /*0062*/ 	.short	(.L_269 - .L_268)
	.align		4
.L_268:
        /*0064*/ 	.word	index@(.nv.constant0._Z13softmaxKernelPdS_i)
        /*0068*/ 	.short	0x0380
        /*006a*/ 	.short	0x0014


	//----- nvinfo : EIATTR_SW_WAR
	.align		4
.L_269:
        /*006c*/ 	.byte	0x04, 0x36
        /*006e*/ 	.short	(.L_271 - .L_270)
.L_270:
        /*0070*/ 	.word	0x00000008
.L_271:


//--------------------- .nv.info._Z24forwardOutputLayerKernelPdS_S_S_ii --------------------------
	.section	.nv.info._Z24forwardOutputLayerKernelPdS_S_S_ii,"",@"SHT_CUDA_INFO"
	.sectionflags	@""
	.align	4


	//----- nvinfo : EIATTR_CUDA_API_VERSION
	.align		4
        /*0000*/ 	.byte	0x04, 0x37
        /*0002*/ 	.short	(.L_273 - .L_272)
.L_272:
        /*0004*/ 	.word	0x00000082


	//----- nvinfo : EIATTR_KPARAM_INFO
	.align		4
.L_273:
        /*0008*/ 	.byte	0x04, 0x17
        /*000a*/ 	.short	(.L_275 - .L_274)
.L_274:
        /*000c*/ 	.word	0x00000000
        /*0010*/ 	.short	0x0005
        /*0012*/ 	.short	0x0024
        /*0014*/ 	.byte	0x00, 0xf0, 0x11, 0x00


	//----- nvinfo : EIATTR_KPARAM_INFO
	.align		4
.L_275:
        /*0018*/ 	.byte	0x04, 0x17
        /*001a*/ 	.short	(.L_277 - .L_276)
.L_276:
        /*001c*/ 	.word	0x00000000
        /*0020*/ 	.short	0x0004
        /*0022*/ 	.short	0x0020
        /*0024*/ 	.byte	0x00, 0xf0, 0x11, 0x00


	//----- nvinfo : EIATTR_KPARAM_INFO
	.align		4
.L_277:
        /*0028*/ 	.byte	0x04, 0x17
        /*002a*/ 	.short	(.L_279 - .L_278)
.L_278:
        /*002c*/ 	.word	0x00000000
        /*0030*/ 	.short	0x0003
        /*0032*/ 	.short	0x0018
        /*0034*/ 	.byte	0x00, 0xf5, 0x21, 0x00


	//----- nvinfo : EIATTR_KPARAM_INFO
	.align		4
.L_279:
        /*0038*/ 	.byte	0x04, 0x17
        /*003a*/ 	.short	(.L_281 - .L_280)
.L_280:
        /*003c*/ 	.word	0x00000000
        /*0040*/ 	.short	0x0002
        /*0042*/ 	.short	0x0010
        /*0044*/ 	.byte	0x00, 0xf5, 0x21, 0x00


	//----- nvinfo : EIATTR_KPARAM_INFO
	.align		4
.L_281:
        /*0048*/ 	.byte	0x04, 0x17
        /*004a*/ 	.short	(.L_283 - .L_282)
.L_282:
        /*004c*/ 	.word	0x00000000
        /*0050*/ 	.short	0x0001
        /*0052*/ 	.short	0x0008
        /*0054*/ 	.byte	0x00, 0xf5, 0x21, 0x00


	//----- nvinfo : EIATTR_KPARAM_INFO
	.align		4
.L_283:
        /*0058*/ 	.byte	0x04, 0x17
        /*005a*/ 	.short	(.L_285 - .L_284)
.L_284:
        /*005c*/ 	.word	0x00000000
        /*0060*/ 	.short	0x0000
        /*0062*/ 	.short	0x0000
        /*0064*/ 	.byte	0x00, 0xf5, 0x21, 0x00


	//----- nvinfo : EIATTR_SPARSE_MMA_MASK
	.align		4
.L_285:
        /*0068*/ 	.byte	0x03, 0x50
        /*006a*/ 	.short	0x0000


	//----- nvinfo : EIATTR_MAXREG_COUNT
	.align		4
        /*006c*/ 	.byte	0x03, 0x1b
        /*006e*/ 	.short	0x00ff


	//----- nvinfo : EIATTR_MERCURY_ISA_VERSION
	.align		4
        /*0070*/ 	.byte	0x03, 0x5f
        /*0072*/ 	.short	0x0101


	//----- nvinfo : EIATTR_VRC_CTA_INIT_COUNT
	.align		4
        /*0074*/ 	.byte	0x02, 0x4a
	.zero		1
	.zero		1


	//----- nvinfo : EIATTR_EXIT_INSTR_OFFSETS
	.align		4
        /*0078*/ 	.byte	0x04, 0x1c
        /*007a*/ 	.short	(.L_287 - .L_286)


	//   ....[0]....
.L_286:
        /*007c*/ 	.word	0x00000070


	//   ....[1]....
        /*0080*/ 	.word	0x00000110


	//   ....[2]....
        /*0084*/ 	.word	0x000006e0


	//   ....[3]....
        /*0088*/ 	.word	0x00000990


	//   ....[4]....
        /*008c*/ 	.word	0x00000b40


	//   ....[5]....
        /*0090*/ 	.word	0x00000c90


	//----- nvinfo : EIATTR_CBANK_PARAM_SIZE
	.align		4
.L_287:
        /*0094*/ 	.byte	0x03, 0x19
        /*0096*/ 	.short	0x0028


	//----- nvinfo : EIATTR_PARAM_CBANK
	.align		4
        /*0098*/ 	.byte	0x04, 0x0a
        /*009a*/ 	.short	(.L_289 - .L_288)
	.align		4
.L_288:
        /*009c*/ 	.word	index@(.nv.constant0._Z24forwardOutputLayerKernelPdS_S_S_ii)
        /*00a0*/ 	.short	0x0380
        /*00a2*/ 	.short	0x0028


	//----- nvinfo : EIATTR_SW_WAR
	.align		4
.L_289:
        /*00a4*/ 	.byte	0x04, 0x36
        /*00a6*/ 	.short	(.L_291 - .L_290)
.L_290:
        /*00a8*/ 	.word	0x00000008
.L_291:


//--------------------- .nv.info._Z24forwardHiddenLayerKernelPdS_S_S_ii --------------------------
	.section	.nv.info._Z24forwardHiddenLayerKernelPdS_S_S_ii,"",@"SHT_CUDA_INFO"
	.sectionflags	@""
	.align	4


	//----- nvinfo : EIATTR_CUDA_API_VERSION
	.align		4
        /*0000*/ 	.byte	0x04, 0x37
        /*0002*/ 	.short	(.L_293 - .L_292)
.L_292:
        /*0004*/ 	.word	0x00000082


	//----- nvinfo : EIATTR_KPARAM_INFO
	.align		4
.L_293:
        /*0008*/ 	.byte	0x04, 0x17
        /*000a*/ 	.short	(.L_295 - .L_294)
.L_294:
        /*000c*/ 	.word	0x00000000
        /*0010*/ 	.short	0x0005
        /*0012*/ 	.short	0x0024
        /*0014*/ 	.byte	0x00, 0xf0, 0x11, 0x00


	//----- nvinfo : EIATTR_KPARAM_INFO
	.align		4
.L_295:
        /*0018*/ 	.byte	0x04, 0x17
        /*001a*/ 	.short	(.L_297 - .L_296)
.L_296:
        /*001c*/ 	.word	0x00000000
        /*0020*/ 	.short	0x0004
        /*0022*/ 	.short	0x0020
        /*0024*/ 	.byte	0x00, 0xf0, 0x11, 0x00


	//----- nvinfo : EIATTR_KPARAM_INFO
	.align		4
.L_297:
        /*0028*/ 	.byte	0x04, 0x17
        /*002a*/ 	.short	(.L_299 - .L_298)
.L_298:
        /*002c*/ 	.word	0x00000000
        /*0030*/ 	.short	0x0003
        /*0032*/ 	.short	0x0018
        /*0034*/ 	.byte	0x00, 0xf5, 0x21, 0x00


	//----- nvinfo : EIATTR_KPARAM_INFO
	.align		4
.L_299:
        /*0038*/ 	.byte	0x04, 0x17
        /*003a*/ 	.short	(.L_301 - .L_300)
.L_300:
        /*003c*/ 	.word	0x00000000
        /*0040*/ 	.short	0x0002
        /*0042*/ 	.short	0x0010
        /*0044*/ 	.byte	0x00, 0xf5, 0x21, 0x00


	//----- nvinfo : EIATTR_KPARAM_INFO
	.align		4
.L_301:
        /*0048*/ 	.byte	0x04, 0x17
        /*004a*/ 	.short	(.L_303 - .L_302)
.L_302:
        /*004c*/ 	.word	0x00000000
        /*0050*/ 	.short	0x0001
        /*0052*/ 	.short	0x0008
        /*0054*/ 	.byte	0x00, 0xf5, 0x21, 0x00


	//----- nvinfo : EIATTR_KPARAM_INFO
	.align		4
.L_303:
        /*0058*/ 	.byte	0x04, 0x17
        /*005a*/ 	.short	(.L_305 - .L_304)
.L_304:
        /*005c*/ 	.word	0x00000000
        /*0060*/ 	.short	0x0000
        /*0062*/ 	.short	0x0000
        /*0064*/ 	.byte	0x00, 0xf5, 0x21, 0x00


	//----- nvinfo : EIATTR_SPARSE_MMA_MASK
	.align		4
.L_305:
        /*0068*/ 	.byte	0x03, 0x50
        /*006a*/ 	.short	0x0000


	//----- nvinfo : EIATTR_MAXREG_COUNT
	.align		4
        /*006c*/ 	.byte	0x03, 0x1b
        /*006e*/ 	.short	0x00ff


	//----- nvinfo : EIATTR_MERCURY_ISA_VERSION
	.align		4
        /*0070*/ 	.byte	0x03, 0x5f
        /*0072*/ 	.short	0x0101


	//----- nvinfo : EIATTR_VRC_CTA_INIT_COUNT
	.align		4
        /*0074*/ 	.byte	0x02, 0x4a
	.zero		1
	.zero		1


	//----- nvinfo : EIATTR_EXIT_INSTR_OFFSETS
	.align		4
        /*0078*/ 	.byte	0x04, 0x1c
        /*007a*/ 	.short	(.L_307 - .L_306)


	//   ....[0]....
.L_306:
        /*007c*/ 	.word	0x00000070


	//   ....[1]....
        /*0080*/ 	.word	0x00000110


	//   ....[2]....
        /*0084*/ 	.word	0x000006e0


	//   ....[3]....
        /*0088*/ 	.word	0x00000990


	//   ....[4]....
        /*008c*/ 	.word	0x00000b40


	//   ....[5]....
        /*0090*/ 	.word	0x00000c90


	//----- nvinfo : EIATTR_CBANK_PARAM_SIZE
	.align		4
.L_307:
        /*0094*/ 	.byte	0x03, 0x19
        /*0096*/ 	.short	0x0028


	//----- nvinfo : EIATTR_PARAM_CBANK
	.align		4
        /*0098*/ 	.byte	0x04, 0x0a
        /*009a*/ 	.short	(.L_309 - .L_308)
	.align		4
.L_308:
        /*009c*/ 	.word	index@(.nv.constant0._Z24forwardHiddenLayerKernelPdS_S_S_ii)
        /*00a0*/ 	.short	0x0380
        /*00a2*/ 	.short	0x0028


	//----- nvinfo : EIATTR_SW_WAR
	.align		4
.L_309:
        /*00a4*/ 	.byte	0x04, 0x36
        /*00a6*/ 	.short	(.L_311 - .L_310)
.L_310:
        /*00a8*/ 	.word	0x00000008
.L_311:


//--------------------- .nv.info._Z10reluKernelPdi --------------------------
	.section	.nv.info._Z10reluKernelPdi,"",@"SHT_CUDA_INFO"
	.sectionflags	@""
	.align	4


	//----- nvinfo : EIATTR_CUDA_API_VERSION
	.align		4
        /*0000*/ 	.byte	0x04, 0x37
        /*0002*/ 	.short	(.L_313 - .L_312)
.L_312:
        /*0004*/ 	.word	0x00000082


	//----- nvinfo : EIATTR_KPARAM_INFO
	.align		4
.L_313:
        /*0008*/ 	.byte	0x04, 0x17
        /*000a*/ 	.short	(.L_315 - .L_314)
.L_314:
        /*000c*/ 	.word	0x00000000
        /*0010*/ 	.short	0x0001
        /*0012*/ 	.short	0x0008
        /*0014*/ 	.byte	0x00, 0xf0, 0x11, 0x00


	//----- nvinfo : EIATTR_KPARAM_INFO
	.align		4
.L_315:
        /*0018*/ 	.byte	0x04, 0x17
        /*001a*/ 	.short	(.L_317 - .L_316)
.L_316:
        /*001c*/ 	.word	0x00000000
        /*0020*/ 	.short	0x0000
        /*0022*/ 	.short	0x0000
        /*0024*/ 	.byte	0x00, 0xf5, 0x21, 0x00


	//----- nvinfo : EIATTR_SPARSE_MMA_MASK
	.align		4
.L_317:
        /*0028*/ 	.byte	0x03, 0x50
        /*002a*/ 	.short	0x0000


	//----- nvinfo : EIATTR_MAXREG_COUNT
	.align		4
        /*002c*/ 	.byte	0x03, 0x1b
        /*002e*/ 	.short	0x00ff


	//----- nvinfo : EIATTR_MERCURY_ISA_VERSION
	.align		4
        /*0030*/ 	.byte	0x03, 0x5f
        /*0032*/ 	.short	0x0101


	//----- nvinfo : EIATTR_VRC_CTA_INIT_COUNT
	.align		4
        /*0034*/ 	.byte	0x02, 0x4a
	.zero		1
	.zero		1


	//----- nvinfo : EIATTR_EXIT_INSTR_OFFSETS
	.align		4
        /*0038*/ 	.byte	0x04, 0x1c
        /*003a*/ 	.short	(.L_319 - .L_318)


	//   ....[0]....
.L_318:
        /*003c*/ 	.word	0x00000070


	//   ....[1]....
        /*0040*/ 	.word	0x00000140


	//----- nvinfo : EIATTR_CBANK_PARAM_SIZE
	.align		4
.L_319:
        /*0044*/ 	.byte	0x03, 0x19
        /*0046*/ 	.short	0x000c


	//----- nvinfo : EIATTR_PARAM_CBANK
	.align		4
        /*0048*/ 	.byte	0x04, 0x0a
        /*004a*/ 	.short	(.L_321 - .L_320)
	.align		4
.L_320:
        /*004c*/ 	.word	index@(.nv.constant0._Z10reluKernelPdi)
        /*0050*/ 	.short	0x0380
        /*0052*/ 	.short	0x000c


	//----- nvinfo : EIATTR_SW_WAR
	.align		4
.L_321:
        /*0054*/ 	.byte	0x04, 0x36
        /*0056*/ 	.short	(.L_323 - .L_322)
.L_322:
        /*0058*/ 	.word	0x00000008
.L_323:


//--------------------- .nv.callgraph             --------------------------
	.section	.nv.callgraph,"",@"SHT_CUDA_CALLGRAPH"
	.align	4
	.sectionentsize	8
	.align		4
        /*0000*/ 	.word	0x00000000
	.align		4
        /*0004*/ 	.word	0xffffffff
	.align		4
        /*0008*/ 	.word	0x00000000
	.align		4
        /*000c*/ 	.word	0xfffffffe
	.align		4
        /*0010*/ 	.word	0x00000000
	.align		4
        /*0014*/ 	.word	0xfffffffd
	.align		4
        /*0018*/ 	.word	0x00000000
	.align		4
        /*001c*/ 	.word	0xfffffffc


//--------------------- .text._Z16softmaxSumKernelPdS_i --------------------------
	.section	.text._Z16softmaxSumKernelPdS_i,"ax",@progbits
	.align	128
        .global         _Z16softmaxSumKernelPdS_i
        .type           _Z16softmaxSumKernelPdS_i,@function
        .size           _Z16softmaxSumKernelPdS_i,(.L_x_47 - _Z16softmaxSumKernelPdS_i)
        .other          _Z16softmaxSumKernelPdS_i,@"STO_CUDA_ENTRY STV_DEFAULT"
_Z16softmaxSumKernelPdS_i:
.text._Z16softmaxSumKernelPdS_i:
[----:B------:R-:W-:Y:S01]  /*0000*/  LDC R1, c[0x0][0x37c] ;  /* 0x0000df00ff017b82 */ /* 0x000fe20000000800 */
[----:B------:R-:W0:Y:S01]  /*0010*/  S2R R8, SR_TID.X ;  /* 0x0000000000087919 */ /* 0x000e220000002100 */
[----:B------:R-:W0:Y:S01]  /*0020*/  LDCU UR8, c[0x0][0x360] ;  /* 0x00006c00ff0877ac */ /* 0x000e220008000800 */
[----:B------:R-:W-:Y:S01]  /*0030*/  CS2R R2, SRZ ;  /* 0x0000000000027805 */ /* 0x000fe2000001ff00 */
[----:B------:R-:W0:Y:S01]  /*0040*/  S2R R9, SR_CTAID.X ;  /* 0x0000000000097919 */ /* 0x000e220000002500 */
[----:B------:R-:W1:Y:S01]  /*0050*/  LDCU UR4, c[0x0][0x390] ;  /* 0x00007200ff0477ac */ /* 0x000e620008000800 */
[----:B------:R-:W2:Y:S01]  /*0060*/  LDCU.64 UR6, c[0x0][0x358] ;  /* 0x00006b00ff0677ac */ /* 0x000ea20008000a00 */
[----:B0-----:R-:W-:-:S05]  /*0070*/  IMAD R7, R9, UR8, R8 ;  /* 0x0000000809077c24 */ /* 0x001fca000f8e0208 */
[----:B-1----:R-:W-:-:S13]  /*0080*/  ISETP.GE.U32.AND P0, PT, R7, UR4, PT ;  /* 0x0000000407007c0c */ /* 0x002fda000bf06070 */
[----:B------:R-:W0:Y:S02]  /*0090*/  @!P0 LDC.64 R4, c[0x0][0x380] ;  /* 0x0000e000ff048b82 */ /* 0x000e240000000a00 */
[----:B0-----:R-:W-:-:S05]  /*00a0*/  @!P0 IMAD.WIDE.U32 R4, R7, 0x8, R4 ;  /* 0x0000000807048825 */ /* 0x001fca00078e0004 */
[----:B--2---:R-:W2:Y:S01]  /*00b0*/  @!P0 LDG.E.64 R2, desc[UR6][R4.64] ;  /* 0x0000000604028981 */ /* 0x004ea2000c1e1b00 */
[----:B------:R-:W0:Y:S01]  /*00c0*/  S2UR UR5, SR_CgaCtaId ;  /* 0x00000000000579c3 */ /* 0x000e220000008800 */
[----:B------:R-:W-:Y:S01]  /*00d0*/  IMAD.U32 R0, RZ, RZ, UR8 ;  /* 0x00000008ff007e24 */ /* 0x000fe2000f8e00ff */
[----:B------:R-:W-:Y:S01]  /*00e0*/  UMOV UR4, 0x400 ;  /* 0x0000040000047882 */ /* 0x000fe20000000000 */
[----:B------:R-:W-:-:S03]  /*00f0*/  ISETP.NE.AND P0, PT, R8, RZ, PT ;  /* 0x000000ff0800720c */ /* 0x000fc60003f05270 */
[----:B------:R-:W-:Y:S01]  /*0100*/  ISETP.GE.U32.AND P1, PT, R0, 0x2, PT ;  /* 0x000000020000780c */ /* 0x000fe20003f26070 */
[----:B0-----:R-:W-:-:S06]  /*0110*/  ULEA UR4, UR5, UR4, 0x18 ;  /* 0x0000000405047291 */ /* 0x001fcc000f8ec0ff */
[----:B------:R-:W-:-:S05]  /*0120*/  LEA R7, R8, UR4, 0x3 ;  /* 0x0000000408077c11 */ /* 0x000fca000f8e18ff */
[----:B--2---:R0:W-:Y:S01]  /*0130*/  STS.64 [R7], R2 ;  /* 0x0000000207007388 */ /* 0x0041e20000000a00 */
[----:B------:R-:W-:Y:S06]  /*0140*/  BAR.SYNC.DEFER_BLOCKING 0x0 ;  /* 0x0000000000007b1d */ /* 0x000fec0000010000 */
[----:B------:R-:W-:Y:S05]  /*0150*/  @!P1 BRA `(.L_x_0) ;  /* 0x00000000002c9947 */ /* 0x000fea0003800000 */
.L_x_1:
[----:B------:R-:W-:-:S04]  /*0160*/  SHF.R.U32.HI R10, RZ, 0x1, R0 ;  /* 0x00000001ff0a7819 */ /* 0x000fc80000011600 */
[----:B------:R-:W-:-:S13]  /*0170*/  ISETP.GE.U32.AND P1, PT, R8, R10, PT ;  /* 0x0000000a0800720c */ /* 0x000fda0003f26070 */
[----:B------:R-:W-:Y:S01]  /*0180*/  @!P1 IMAD R6, R10, 0x8, R7 ;  /* 0x000000080a069824 */ /* 0x000fe200078e0207 */
[----:B------:R-:W-:Y:S04]  /*0190*/  @!P1 LDS.64 R4, [R7] ;  /* 0x0000000007049984 */ /* 0x000fe80000000a00 */
[----:B0-----:R-:W0:Y:S02]  /*01a0*/  @!P1 LDS.64 R2, [R6] ;  /* 0x0000000006029984 */ /* 0x001e240000000a00 */
[----:B0-----:R-:W-:-:S07]  /*01b0*/  @!P1 DADD R2, R2, R4 ;  /* 0x0000000002029229 */ /* 0x001fce0000000004 */
[----:B------:R1:W-:Y:S01]  /*01c0*/  @!P1 STS.64 [R7], R2 ;  /* 0x0000000207009388 */ /* 0x0003e20000000a00 */
[----:B------:R-:W-:Y:S01]  /*01d0*/  BAR.SYNC.DEFER_BLOCKING 0x0 ;  /* 0x0000000000007b1d */ /* 0x000fe20000010000 */
[----:B------:R-:W-:Y:S01]  /*01e0*/  ISETP.GT.U32.AND P1, PT, R0, 0x3, PT ;  /* 0x000000030000780c */ /* 0x000fe20003f24070 */
[----:B------:R-:W-:-:S12]  /*01f0*/  IMAD.MOV.U32 R0, RZ, RZ, R10 ;  /* 0x000000ffff007224 */ /* 0x000fd800078e000a */
[----:B-1----:R-:W-:Y:S05]  /*0200*/  @P1 BRA `(.L_x_1) ;  /* 0xfffffffc00d41947 */ /* 0x002fea000383ffff */
.L_x_0:
[----:B------:R-:W-:Y:S05]  /*0210*/  @P0 EXIT ;  /* 0x000000000000094d */ /* 0x000fea0003800000 */
[----:B------:R-:W1:Y:S01]  /*0220*/  S2UR UR5, SR_CgaCtaId ;  /* 0x00000000000579c3 */ /* 0x000e620000008800 */
[----:B------:R-:W-:-:S07]  /*0230*/  UMOV UR4, 0x400 ;  /* 0x0000040000047882 */ /* 0x000fce0000000000 */
[----:B------:R-:W2:Y:S01]  /*0240*/  LDC.64 R4, c[0x0][0x388] ;  /* 0x0000e200ff047b82 */ /* 0x000ea20000000a00 */
[----:B-1----:R-:W-:Y:S01]  /*0250*/  ULEA UR4, UR5, UR4, 0x18 ;  /* 0x0000000405047291 */ /* 0x002fe2000f8ec0ff */
[----:B--2---:R-:W-:-:S08]  /*0260*/  IMAD.WIDE.U32 R4, R9, 0x8, R4 ;  /* 0x0000000809047825 */ /* 0x004fd000078e0004 */
[----:B0-----:R-:W0:Y:S04]  /*0270*/  LDS.64 R2, [UR4] ;  /* 0x00000004ff027984 */ /* 0x001e280008000a00 */
[----:B0-----:R-:W-:Y:S01]  /*0280*/  STG.E.64 desc[UR6][R4.64], R2 ;  /* 0x0000000204007986 */ /* 0x001fe2000c101b06 */
[----:B------:R-:W-:Y:S05]  /*0290*/  EXIT ;  /* 0x000000000000794d */ /* 0x000fea0003800000 */
.L_x_2:
[----:B------:R-:W-:-:S00]  /*02a0*/  BRA `(.L_x_2) ;  /* 0xfffffffc00fc7947 */ /* 0x000fc0000383ffff */
[----:B------:R-:W-:-:S00]  /*02b0*/  NOP ;  /* 0x0000000000007918 */ /* 0x000fc00000000000 */
        /* <DEDUP_REMOVED lines=12> */
.L_x_47:


//--------------------- .text._Z16softmaxExpKernelPdi --------------------------
	.section	.text._Z16softmaxExpKernelPdi,"ax",@progbits
	.align	128
        .global         _Z16softmaxExpKernelPdi
        .type           _Z16softmaxExpKernelPdi,@function
        .size           _Z16softmaxExpKernelPdi,(.L_x_48 - _Z16softmaxExpKernelPdi)
        .other          _Z16softmaxExpKernelPdi,@"STO_CUDA_ENTRY STV_DEFAULT"
_Z16softmaxExpKernelPdi:
.text._Z16softmaxExpKernelPdi:
[----:B------:R-:W-:Y:S01]  /*0000*/  LDC R1, c[0x0][0x37c] ;  /* 0x0000df00ff017b82 */ /* 0x000fe20000000800 */
[----:B------:R-:W0:Y:S07]  /*0010*/  S2R R0, SR_TID.X ;  /* 0x0000000000007919 */ /* 0x000e2e0000002100 */
[----:B------:R-:W0:Y:S01]  /*0020*/  S2UR UR4, SR_CTAID.X ;  /* 0x00000000000479c3 */ /* 0x000e220000002500 */
[----:B------:R-:W1:Y:S07]  /*0030*/  LDCU UR5, c[0x0][0x388] ;  /* 0x00007100ff0577ac */ /* 0x000e6e0008000800 */
[----:B------:R-:W0:Y:S02]  /*0040*/  LDC R5, c[0x0][0x360] ;  /* 0x0000d800ff057b82 */ /* 0x000e240000000800 */
[----:B0-----:R-:W-:-:S05]  /*0050*/  IMAD R5, R5, UR4, R0 ;  /* 0x0000000405057c24 */ /* 0x001fca000f8e0200 */
[----:B-1----:R-:W-:-:S13]  /*0060*/  ISETP.GE.AND P0, PT, R5, UR5, PT ;  /* 0x0000000505007c0c */ /* 0x002fda000bf06270 */
[----:B------:R-:W-:Y:S05]  /*0070*/  @P0 EXIT ;  /* 0x000000000000094d */ /* 0x000fea0003800000 */
[----:B------:R-:W0:Y:S01]  /*0080*/  LDC.64 R2, c[0x0][0x380] ;  /* 0x0000e000ff027b82 */ /* 0x000e220000000a00 */
[----:B------:R-:W1:Y:S01]  /*0090*/  LDCU.64 UR4, c[0x0][0x358] ;  /* 0x00006b00ff0477ac */ /* 0x000e620008000a00 */
[----:B0-----:R-:W-:-:S05]  /*00a0*/  IMAD.WIDE R2, R5, 0x8, R2 ;  /* 0x0000000805027825 */ /* 0x001fca00078e0202 */
[----:B-1----:R-:W2:Y:S01]  /*00b0*/  LDG.E.64 R4, desc[UR4][R2.64] ;  /* 0x0000000402047981 */ /* 0x002ea2000c1e1b00 */
[----:B------:R-:W-:Y:S01]  /*00c0*/  IMAD.MOV.U32 R6, RZ, RZ, 0x652b82fe ;  /* 0x652b82feff067424 */ /* 0x000fe200078e00ff */
[----:B------:R-:W-:Y:S01]  /*00d0*/  UMOV UR6, 0xfefa39ef ;  /* 0xfefa39ef00067882 */ /* 0x000fe20000000000 */
[----:B------:R-:W-:Y:S01]  /*00e0*/  IMAD.MOV.U32 R7, RZ, RZ, 0x3ff71547 ;  /* 0x3ff71547ff077424 */ /* 0x000fe200078e00ff */
[----:B------:R-:W-:Y:S01]  /*00f0*/  UMOV UR7, 0x3fe62e42 ;  /* 0x3fe62e4200077882 */ /* 0x000fe20000000000 */
[----:B------:R-:W-:Y:S04]  /*0100*/  BSSY.RECONVERGENT B0, `(.L_x_3) ;  /* 0x0000036000007945 */ /* 0x000fe80003800200 */
[----:B--2---:R-:W-:Y:S01]  /*0110*/  DFMA R6, R4, R6, 6.75539944105574400000e+15 ;  /* 0x433800000406742b */ /* 0x004fe20000000006 */
[----:B------:R-:W-:-:S07]  /*0120*/  FSETP.GEU.AND P0, PT, |R5|, 4.1917929649353027344, PT ;  /* 0x4086232b0500780b */ /* 0x000fce0003f0e200 */
[----:B------:R-:W-:-:S08]  /*0130*/  DADD R8, R6, -6.75539944105574400000e+15 ;  /* 0xc338000006087429 */ /* 0x000fd00000000000 */
[----:B------:R-:W-:Y:S01]  /*0140*/  DFMA R10, R8, -UR6, R4 ;  /* 0x80000006080a7c2b */ /* 0x000fe20008000004 */
[----:B------:R-:W-:Y:S01]  /*0150*/  UMOV UR6, 0x3b39803f ;  /* 0x3b39803f00067882 */ /* 0x000fe20000000000 */
[----:B------:R-:W-:-:S06]  /*0160*/  UMOV UR7, 0x3c7abc9e ;  /* 0x3c7abc9e00077882 */ /* 0x000fcc0000000000 */
[----:B------:R-:W-:Y:S01]  /*0170*/  DFMA R8, R8, -UR6, R10 ;  /* 0x8000000608087c2b */ /* 0x000fe2000800000a */
[----:B------:R-:W-:Y:S01]  /*0180*/  UMOV UR6, 0x69ce2bdf ;  /* 0x69ce2bdf00067882 */ /* 0x000fe20000000000 */
[----:B------:R-:W-:Y:S01]  /*0190*/  IMAD.MOV.U32 R10, RZ, RZ, -0x35dec16 ;  /* 0xfca213eaff0a7424 */ /* 0x000fe200078e00ff */
[----:B------:R-:W-:Y:S01]  /*01a0*/  MOV R11, 0x3e928af3 ;  /* 0x3e928af3000b7802 */ /* 0x000fe20000000f00 */
[----:B------:R-:W-:-:S05]  /*01b0*/  UMOV UR7, 0x3e5ade15 ;  /* 0x3e5ade1500077882 */ /* 0x000fca0000000000 */
[----:B------:R-:W-:Y:S01]  /*01c0*/  DFMA R10, R8, UR6, R10 ;  /* 0x00000006080a7c2b */ /* 0x000fe2000800000a */
[----:B------:R-:W-:Y:S01]  /*01d0*/  UMOV UR6, 0x62401315 ;  /* 0x6240131500067882 */ /* 0x000fe20000000000 */
[----:B------:R-:W-:-:S06]  /*01e0*/  UMOV UR7, 0x3ec71dee ;  /* 0x3ec71dee00077882 */ /* 0x000fcc0000000000 */
[----:B------:R-:W-:Y:S01]  /*01f0*/  DFMA R10, R8, R10, UR6 ;  /* 0x00000006080a7e2b */ /* 0x000fe2000800000a */
        /* <DEDUP_REMOVED lines=20> */
[----:B------:R-:W-:-:S08]  /*0340*/  DFMA R10, R8, R10, UR6 ;  /* 0x00000006080a7e2b */ /* 0x000fd0000800000a */
[----:B------:R-:W-:-:S08]  /*0350*/  DFMA R10, R8, R10, 1 ;  /* 0x3ff00000080a742b */ /* 0x000fd0000000000a */
[----:B------:R-:W-:-:S10]  /*0360*/  DFMA R10, R8, R10, 1 ;  /* 0x3ff00000080a742b */ /* 0x000fd4000000000a */
[----:B------:R-:W-:Y:S02]  /*0370*/  IMAD R9, R6, 0x100000, R11 ;  /* 0x0010000006097824 */ /* 0x000fe400078e020b */
[----:B------:R-:W-:Y:S01]  /*0380*/  IMAD.MOV.U32 R8, RZ, RZ, R10 ;  /* 0x000000ffff087224 */ /* 0x000fe200078e000a */
[----:B------:R-:W-:Y:S06]  /*0390*/  @!P0 BRA `(.L_x_4) ;  /* 0x0000000000308947 */ /* 0x000fec0003800000 */
[----:B------:R-:W-:Y:S01]  /*03a0*/  FSETP.GEU.AND P1, PT, |R5|, 4.2275390625, PT ;  /* 0x408748000500780b */ /* 0x000fe20003f2e200 */
[C---:B------:R-:W-:Y:S02]  /*03b0*/  DADD R8, R4.reuse, +INF ;  /* 0x7ff0000004087429 */ /* 0x040fe40000000000 */
[----:B------:R-:W-:-:S08]  /*03c0*/  DSETP.GEU.AND P0, PT, R4, RZ, PT ;  /* 0x000000ff0400722a */ /* 0x000fd00003f0e000 */
[----:B------:R-:W-:Y:S02]  /*03d0*/  FSEL R8, R8, RZ, P0 ;  /* 0x000000ff08087208 */ /* 0x000fe40000000000 */
[----:B------:R-:W-:Y:S02]  /*03e0*/  @!P1 LEA.HI R0, R6, R6, RZ, 0x1 ;  /* 0x0000000606009211 */ /* 0x000fe400078f08ff */
[----:B------:R-:W-:Y:S02]  /*03f0*/  FSEL R9, R9, RZ, P0 ;  /* 0x000000ff09097208 */ /* 0x000fe40000000000 */
[----:B------:R-:W-:-:S04]  /*0400*/  @!P1 SHF.R.S32.HI R5, RZ, 0x1, R0 ;  /* 0x00000001ff059819 */ /* 0x000fc80000011400 */
[----:B------:R-:W-:Y:S01]  /*0410*/  @!P1 IADD3 R4, PT, PT, R6, -R5, RZ ;  /* 0x8000000506049210 */ /* 0x000fe20007ffe0ff */
[----:B------:R-:W-:-:S03]  /*0420*/  @!P1 IMAD R11, R5, 0x100000, R11 ;  /* 0x00100000050b9824 */ /* 0x000fc600078e020b */
[----:B------:R-:W-:Y:S02]  /*0430*/  @!P1 LEA R5, R4, 0x3ff00000, 0x14 ;  /* 0x3ff0000004059811 */ /* 0x000fe400078ea0ff */
[----:B------:R-:W-:-:S06]  /*0440*/  @!P1 MOV R4, RZ ;  /* 0x000000ff00049202 */ /* 0x000fcc0000000f00 */
[----:B------:R-:W-:-:S11]  /*0450*/  @!P1 DMUL R8, R10, R4 ;  /* 0x000000040a089228 */ /* 0x000fd60000000000 */
.L_x_4:
[----:B------:R-:W-:Y:S05]  /*0460*/  BSYNC.RECONVERGENT B0 ;  /* 0x0000000000007941 */ /* 0x000fea0003800200 */
.L_x_3:
[----:B------:R-:W-:Y:S01]  /*0470*/  STG.E.64 desc[UR4][R2.64], R8 ;  /* 0x0000000802007986 */ /* 0x000fe2000c101b04 */
[----:B------:R-:W-:Y:S05]  /*0480*/  EXIT ;  /* 0x000000000000794d */ /* 0x000fea0003800000 */
.L_x_5:
        /* <DEDUP_REMOVED lines=15> */
.L_x_48:


//--------------------- .text._Z17computeLossKernelPdS_S_i --------------------------
	.section	.text._Z17computeLossKernelPdS_S_i,"ax",@progbits
	.align	128
        .global         _Z17computeLossKernelPdS_S_i
        .type           _Z17computeLossKernelPdS_S_i,@function
        .size           _Z17computeLossKernelPdS_S_i,(.L_x_49 - _Z17computeLossKernelPdS_S_i)
        .other          _Z17computeLossKernelPdS_S_i,@"STO_CUDA_ENTRY STV_DEFAULT"
_Z17computeLossKernelPdS_S_i:
.text._Z17computeLossKernelPdS_S_i:
        /* <DEDUP_REMOVED lines=10> */
[----:B0-----:R-:W-:-:S06]  /*00a0*/  IMAD.WIDE R2, R7, 0x8, R2 ;  /* 0x0000000807027825 */ /* 0x001fcc00078e0202 */
[----:B-1----:R-:W2:Y:S02]  /*00b0*/  LDG.E.64 R2, desc[UR4][R2.64] ;  /* 0x0000000402027981 */ /* 0x002ea4000c1e1b00 */
[----:B--2---:R-:W-:-:S14]  /*00c0*/  DSETP.GT.AND P0, PT, R2, RZ, PT ;  /* 0x000000ff0200722a */ /* 0x004fdc0003f04000 */
[----:B------:R-:W-:Y:S05]  /*00d0*/  @!P0 EXIT ;  /* 0x000000000000894d */ /* 0x000fea0003800000 */
[----:B------:R-:W0:Y:S02]  /*00e0*/  LDC.64 R4, c[0x0][0x380] ;  /* 0x0000e000ff047b82 */ /* 0x000e240000000a00 */
[----:B0-----:R-:W-:-:S05]  /*00f0*/  IMAD.WIDE R4, R7, 0x8, R4 ;  /* 0x0000000807047825 */ /* 0x001fca00078e0204 */
[----:B------:R-:W2:Y:S01]  /*0100*/  LDG.E.64 R2, desc[UR4][R4.64] ;  /* 0x0000000404027981 */ /* 0x000ea2000c1e1b00 */
[----:B------:R-:W-:Y:S01]  /*0110*/  BSSY.RECONVERGENT B0, `(.L_x_6) ;  /* 0x0000053000007945 */ /* 0x000fe20003800200 */
[----:B--2---:R-:W-:Y:S01]  /*0120*/  ISETP.GT.AND P0, PT, R3, 0xfffff, PT ;  /* 0x000fffff0300780c */ /* 0x004fe20003f04270 */
[----:B------:R-:W-:Y:S02]  /*0130*/  IMAD.MOV.U32 R6, RZ, RZ, R2 ;  /* 0x000000ffff067224 */ /* 0x000fe400078e0002 */
[----:B------:R-:W-:-:S10]  /*0140*/  IMAD.MOV.U32 R7, RZ, RZ, R3 ;  /* 0x000000ffff077224 */ /* 0x000fd400078e0003 */
[----:B------:R-:W-:-:S10]  /*0150*/  @!P0 DMUL R6, R6, 1.80143985094819840000e+16 ;  /* 0x4350000006068828 */ /* 0x000fd40000000000 */
[----:B------:R-:W-:Y:S01]  /*0160*/  @!P0 IMAD.MOV.U32 R3, RZ, RZ, R7 ;  /* 0x000000ffff038224 */ /* 0x000fe200078e0007 */
[----:B------:R-:W-:-:S04]  /*0170*/  @!P0 MOV R2, R6 ;  /* 0x0000000600028202 */ /* 0x000fc80000000f00 */
[----:B------:R-:W-:-:S04]  /*0180*/  IADD3 R0, PT, PT, R3, -0x1, RZ ;  /* 0xffffffff03007810 */ /* 0x000fc80007ffe0ff */
[----:B------:R-:W-:Y:S01]  /*0190*/  ISETP.GT.U32.AND P1, PT, R0, 0x7feffffe, PT ;  /* 0x7feffffe0000780c */ /* 0x000fe20003f24070 */
[----:B------:R-:W-:Y:S02]  /*01a0*/  IMAD.MOV.U32 R0, RZ, RZ, -0x3ff ;  /* 0xfffffc01ff007424 */ /* 0x000fe400078e00ff */
[----:B------:R-:W-:-:S10]  /*01b0*/  @!P0 IMAD.MOV.U32 R0, RZ, RZ, -0x435 ;  /* 0xfffffbcbff008424 */ /* 0x000fd400078e00ff */
[----:B------:R-:W-:Y:S05]  /*01c0*/  @P1 BRA `(.L_x_7) ;  /* 0x0000000400041947 */ /* 0x000fea0003800000 */
[----:B------:R-:W-:Y:S01]  /*01d0*/  LOP3.LUT R4, R3, 0xfffff, RZ, 0xc0, !PT ;  /* 0x000fffff03047812 */ /* 0x000fe200078ec0ff */
[----:B------:R-:W-:Y:S01]  /*01e0*/  IMAD.MOV.U32 R6, RZ, RZ, RZ ;  /* 0x000000ffff067224 */ /* 0x000fe200078e00ff */
[----:B------:R-:W-:Y:S01]  /*01f0*/  MOV R15, 0x3ed0ee25 ;  /* 0x3ed0ee25000f7802 */ /* 0x000fe20000000f00 */
[----:B------:R-:W-:Y:S01]  /*0200*/  IMAD.MOV.U32 R14, RZ, RZ, -0x748574fc ;  /* 0x8b7a8b04ff0e7424 */ /* 0x000fe200078e00ff */
[----:B------:R-:W-:Y:S01]  /*0210*/  LOP3.LUT R5, R4, 0x3ff00000, RZ, 0xfc, !PT ;  /* 0x3ff0000004057812 */ /* 0x000fe200078efcff */
[----:B------:R-:W-:Y:S01]  /*0220*/  IMAD.MOV.U32 R4, RZ, RZ, R2 ;  /* 0x000000ffff047224 */ /* 0x000fe200078e0002 */
[----:B------:R-:W-:Y:S01]  /*0230*/  UMOV UR6, 0x3ae80f1e ;  /* 0x3ae80f1e00067882 */ /* 0x000fe20000000000 */
[----:B------:R-:W-:Y:S01]  /*0240*/  UMOV UR7, 0x3eb1380b ;  /* 0x3eb1380b00077882 */ /* 0x000fe20000000000 */
[----:B------:R-:W-:Y:S01]  /*0250*/  ISETP.GE.U32.AND P0, PT, R5, 0x3ff6a09f, PT ;  /* 0x3ff6a09f0500780c */ /* 0x000fe20003f06070 */
[----:B------:R-:W-:Y:S01]  /*0260*/  IMAD.MOV.U32 R17, RZ, RZ, 0x43300000 ;  /* 0x43300000ff117424 */ /* 0x000fe200078e00ff */
[----:B------:R-:W-:Y:S01]  /*0270*/  LEA.HI R0, R3, R0, RZ, 0xc ;  /* 0x0000000003007211 */ /* 0x000fe200078f60ff */
[----:B------:R-:W-:Y:S01]  /*0280*/  UMOV UR8, 0x80000000 ;  /* 0x8000000000087882 */ /* 0x000fe20000000000 */
[----:B------:R-:W-:-:S09]  /*0290*/  UMOV UR9, 0x43300000 ;  /* 0x4330000000097882 */ /* 0x000fd20000000000 */
[----:B------:R-:W-:Y:S02]  /*02a0*/  @P0 VIADD R7, R5, 0xfff00000 ;  /* 0xfff0000005070836 */ /* 0x000fe40000000000 */
[----:B------:R-:W-:-:S03]  /*02b0*/  @P0 VIADD R0, R0, 0x1 ;  /* 0x0000000100000836 */ /* 0x000fc60000000000 */
[----:B------:R-:W-:Y:S02]  /*02c0*/  @P0 MOV R5, R7 ;  /* 0x0000000700050202 */ /* 0x000fe40000000f00 */
[----:B------:R-:W-:-:S04]  /*02d0*/  LOP3.LUT R16, R0, 0x80000000, RZ, 0x3c, !PT ;  /* 0x8000000000107812 */ /* 0x000fc800078e3cff */
[C---:B------:R-:W-:Y:S02]  /*02e0*/  DADD R12, R4.reuse, 1 ;  /* 0x3ff00000040c7429 */ /* 0x040fe40000000000 */
[----:B------:R-:W-:-:S04]  /*02f0*/  DADD R4, R4, -1 ;  /* 0xbff0000004047429 */ /* 0x000fc80000000000 */
[----:B------:R-:W0:Y:S02]  /*0300*/  MUFU.RCP64H R7, R13 ;  /* 0x0000000d00077308 */ /* 0x000e240000001800 */
[----:B0-----:R-:W-:-:S08]  /*0310*/  DFMA R8, -R12, R6, 1 ;  /* 0x3ff000000c08742b */ /* 0x001fd00000000106 */
[----:B------:R-:W-:-:S08]  /*0320*/  DFMA R8, R8, R8, R8 ;  /* 0x000000080808722b */ /* 0x000fd00000000008 */
[----:B------:R-:W-:-:S08]  /*0330*/  DFMA R6, R6, R8, R6 ;  /* 0x000000080606722b */ /* 0x000fd00000000006 */
[----:B------:R-:W-:-:S08]  /*0340*/  DMUL R8, R4, R6 ;  /* 0x0000000604087228 */ /* 0x000fd00000000000 */
[----:B------:R-:W-:-:S08]  /*0350*/  DFMA R8, R4, R6, R8 ;  /* 0x000000060408722b */ /* 0x000fd00000000008 */
[----:B------:R-:W-:Y:S02]  /*0360*/  DMUL R10, R8, R8 ;  /* 0x00000008080a7228 */ /* 0x000fe40000000000 */
[----:B------:R-:W-:-:S06]  /*0370*/  DADD R2, R4, -R8 ;  /* 0x0000000004027229 */ /* 0x000fcc0000000808 */
[----:B------:R-:W-:Y:S01]  /*0380*/  DFMA R12, R10, UR6, R14 ;  /* 0x000000060a0c7c2b */ /* 0x000fe2000800000e */
[----:B------:R-:W-:Y:S01]  /*0390*/  UMOV UR6, 0x9f02676f ;  /* 0x9f02676f00067882 */ /* 0x000fe20000000000 */
[----:B------:R-:W-:Y:S01]  /*03a0*/  UMOV UR7, 0x3ef3b266 ;  /* 0x3ef3b26600077882 */ /* 0x000fe20000000000 */
[----:B------:R-:W-:Y:S02]  /*03b0*/  DADD R14, R2, R2 ;  /* 0x00000000020e7229 */ /* 0x000fe40000000002 */
[----:B------:R-:W-:Y:S01]  /*03c0*/  DADD R2, R16, -UR8 ;  /* 0x8000000810027e29 */ /* 0x000fe20008000000 */
[----:B------:R-:W-:Y:S01]  /*03d0*/  UMOV UR8, 0xfefa39ef ;  /* 0xfefa39ef00087882 */ /* 0x000fe20000000000 */
[----:B------:R-:W-:Y:S01]  /*03e0*/  UMOV UR9, 0x3fe62e42 ;  /* 0x3fe62e4200097882 */ /* 0x000fe20000000000 */
[----:B------:R-:W-:Y:S01]  /*03f0*/  DFMA R12, R10, R12, UR6 ;  /* 0x000000060a0c7e2b */ /* 0x000fe2000800000c */
[----:B------:R-:W-:Y:S01]  /*0400*/  UMOV UR6, 0xa9ab0956 ;  /* 0xa9ab095600067882 */ /* 0x000fe20000000000 */
[----:B------:R-:W-:Y:S01]  /*0410*/  UMOV UR7, 0x3f1745cb ;  /* 0x3f1745cb00077882 */ /* 0x000fe20000000000 */
[----:B------:R-:W-:-:S02]  /*0420*/  DFMA R14, R4, -R8, R14 ;  /* 0x80000008040e722b */ /* 0x000fc4000000000e */
[----:B------:R-:W-:-:S03]  /*0430*/  DFMA R4, R2, UR8, R8 ;  /* 0x0000000802047c2b */ /* 0x000fc60008000008 */
[----:B------:R-:W-:Y:S01]  /*0440*/  DFMA R12, R10, R12, UR6 ;  /* 0x000000060a0c7e2b */ /* 0x000fe2000800000c */
[----:B------:R-:W-:Y:S01]  /*0450*/  UMOV UR6, 0x2d1b5154 ;  /* 0x2d1b515400067882 */ /* 0x000fe20000000000 */
[----:B------:R-:W-:Y:S01]  /*0460*/  UMOV UR7, 0x3f3c71c7 ;  /* 0x3f3c71c700077882 */ /* 0x000fe20000000000 */
[----:B------:R-:W-:-:S05]  /*0470*/  DMUL R14, R6, R14 ;  /* 0x0000000e060e7228 */ /* 0x000fca0000000000 */
        /* <DEDUP_REMOVED lines=11> */
[----:B------:R-:W-:Y:S02]  /*0530*/  UMOV UR7, 0x3fe62e42 ;  /* 0x3fe62e4200077882 */ /* 0x000fe40000000000 */
[----:B------:R-:W-:Y:S01]  /*0540*/  DFMA R16, R2, -UR6, R4 ;  /* 0x8000000602107c2b */ /* 0x000fe20008000004 */
[----:B------:R-:W-:Y:S01]  /*0550*/  UMOV UR6, 0x3b39803f ;  /* 0x3b39803f00067882 */ /* 0x000fe20000000000 */
[----:B------:R-:W-:Y:S02]  /*0560*/  UMOV UR7, 0x3c7abc9e ;  /* 0x3c7abc9e00077882 */ /* 0x000fe40000000000 */
[----:B------:R-:W-:-:S04]  /*0570*/  DMUL R12, R10, R12 ;  /* 0x0000000c0a0c7228 */ /* 0x000fc80000000000 */
[----:B------:R-:W-:-:S04]  /*0580*/  DADD R16, -R8, R16 ;  /* 0x0000000008107229 */ /* 0x000fc80000000110 */
[----:B------:R-:W-:-:S08]  /*0590*/  DFMA R12, R8, R12, R14 ;  /* 0x0000000c080c722b */ /* 0x000fd0000000000e */
[----:B------:R-:W-:-:S08]  /*05a0*/  DADD R12, R12, -R16 ;  /* 0x000000000c0c7229 */ /* 0x000fd00000000810 */
[----:B------:R-:W-:-:S08]  /*05b0*/  DFMA R12, R2, UR6, R12 ;  /* 0x00000006020c7c2b */ /* 0x000fd0000800000c */
[----:B------:R-:W-:Y:S01]  /*05c0*/  DADD R4, R4, R12 ;  /* 0x0000000004047229 */ /* 0x000fe2000000000c */
[----:B------:R-:W-:Y:S10]  /*05d0*/  BRA `(.L_x_8) ;  /* 0x0000000000187947 */ /* 0x000ff40003800000 */
.L_x_7:
[----:B------:R-:W-:Y:S01]  /*05e0*/  MOV R2, 0x0 ;  /* 0x0000000000027802 */ /* 0x000fe20000000f00 */
[----:B------:R-:W-:Y:S01]  /*05f0*/  IMAD.MOV.U32 R3, RZ, RZ, 0x7ff00000 ;  /* 0x7ff00000ff037424 */ /* 0x000fe200078e00ff */
[----:B------:R-:W-:-:S05]  /*0600*/  LOP3.LUT P0, RZ, R7, 0x7fffffff, RZ, 0xc0, !PT ;  /* 0x7fffffff07ff7812 */ /* 0x000fca000780c0ff */
[----:B------:R-:W-:-:S10]  /*0610*/  DFMA R2, R6, R2, +INF ;  /* 0x7ff000000602742b */ /* 0x000fd40000000002 */
[----:B------:R-:W-:Y:S02]  /*0620*/  FSEL R4, R2, RZ, P0 ;  /* 0x000000ff02047208 */ /* 0x000fe40000000000 */
[----:B------:R-:W-:-:S07]  /*0630*/  FSEL R5, R3, -QNAN , P0 ;  /* 0xfff0000003057808 */ /* 0x000fce0000000000 */
.L_x_8:
[----:B------:R-:W-:Y:S05]  /*0640*/  BSYNC.RECONVERGENT B0 ;  /* 0x0000000000007941 */ /* 0x000fea0003800200 */
.L_x_6:
[----:B------:R-:W0:Y:S02]  /*0650*/  LDC.64 R2, c[0x0][0x390] ;  /* 0x0000e400ff027b82 */ /* 0x000e240000000a00 */
[----:B0-----:R0:W5:Y:S02]  /*0660*/  LDG.E.64 R8, desc[UR4][R2.64] ;  /* 0x0000000402087981 */ /* 0x001164000c1e1b00 */
.L_x_9:
[----:B-----5:R-:W-:Y:S01]  /*0670*/  DADD R10, R8, -R4 ;  /* 0x00000000080a7229 */ /* 0x020fe20000000804 */
[----:B------:R-:W-:Y:S09]  /*0680*/  YIELD ;  /* 0x0000000000007946 */ /* 0x000ff20003800000 */
[----:B------:R-:W2:Y:S02]  /*0690*/  ATOMG.E.CAS.64.STRONG.GPU PT, R10, [R2], R8, R10 ;  /* 0x00000008020a73a9 */ /* 0x000ea400001ee50a */
[----:B--2---:R-:W-:Y:S01]  /*06a0*/  ISETP.NE.U32.AND P0, PT, R8, R10, PT ;  /* 0x0000000a0800720c */ /* 0x004fe20003f05070 */
[----:B------:R-:W-:-:S03]  /*06b0*/  IMAD.MOV.U32 R8, RZ, RZ, R10 ;  /* 0x000000ffff087224 */ /* 0x000fc600078e000a */
[-C--:B------:R-:W-:Y:S02]  /*06c0*/  ISETP.NE.AND.EX P0, PT, R9, R11.reuse, PT, P0 ;  /* 0x0000000b0900720c */ /* 0x080fe40003f05300 */
[----:B------:R-:W-:-:S11]  /*06d0*/  MOV R9, R11 ;  /* 0x0000000b00097202 */ /* 0x000fd60000000f00 */
[----:B------:R-:W-:Y:S05]  /*06e0*/  @P0 BRA `(.L_x_9) ;  /* 0xfffffffc00e00947 */ /* 0x000fea000383ffff */
[----:B------:R-:W-:Y:S05]  /*06f0*/  EXIT ;  /* 0x000000000000794d */ /* 0x000fea0003800000 */
.L_x_10:
        /* <DEDUP_REMOVED lines=16> */
.L_x_49:


//--------------------- .text._Z22updateHiddenBiasKernelPdS_di --------------------------
	.section	.text._Z22updateHiddenBiasKernelPdS_di,"ax",@progbits
	.align	128
        .global         _Z22updateHiddenBiasKernelPdS_di
        .type           _Z22updateHiddenBiasKernelPdS_di,@function
        .size           _Z22updateHiddenBiasKernelPdS_di,(.L_x_50 - _Z22updateHiddenBiasKernelPdS_di)
        .other          _Z22updateHiddenBiasKernelPdS_di,@"STO_CUDA_ENTRY STV_DEFAULT"
_Z22updateHiddenBiasKernelPdS_di:
.text._Z22updateHiddenBiasKernelPdS_di:
        /* <DEDUP_REMOVED lines=10> */
[----:B------:R-:W2:Y:S06]  /*00a0*/  LDCU.64 UR6, c[0x0][0x390] ;  /* 0x00007200ff0677ac */ /* 0x000eac0008000a00 */
[----:B------:R-:W3:Y:S01]  /*00b0*/  LDC.64 R4, c[0x0][0x380] ;  /* 0x0000e000ff047b82 */ /* 0x000ee20000000a00 */
[----:B0-----:R-:W-:-:S06]  /*00c0*/  IMAD.WIDE R2, R7, 0x8, R2 ;  /* 0x0000000807027825 */ /* 0x001fcc00078e0202 */
[----:B-1----:R-:W2:Y:S01]  /*00d0*/  LDG.E.64 R2, desc[UR4][R2.64] ;  /* 0x0000000402027981 */ /* 0x002ea2000c1e1b00 */
[----:B---3--:R-:W-:-:S05]  /*00e0*/  IMAD.WIDE R4, R7, 0x8, R4 ;  /* 0x0000000807047825 */ /* 0x008fca00078e0204 */
[----:B------:R-:W2:Y:S02]  /*00f0*/  LDG.E.64 R6, desc[UR4][R4.64] ;  /* 0x0000000404067981 */ /* 0x000ea4000c1e1b00 */
[----:B--2---:R-:W-:-:S07]  /*0100*/  DFMA R6, -R2, UR6, R6 ;  /* 0x0000000602067c2b */ /* 0x004fce0008000106 */
[----:B------:R-:W-:Y:S01]  /*0110*/  STG.E.64 desc[UR4][R4.64], R6 ;  /* 0x0000000604007986 */ /* 0x000fe2000c101b04 */
[----:B------:R-:W-:Y:S05]  /*0120*/  EXIT ;  /* 0x000000000000794d */ /* 0x000fea0003800000 */
.L_x_11:
        /* <DEDUP_REMOVED lines=13> */
.L_x_50:


//--------------------- .text._Z22updateOutputBiasKernelPdS_di --------------------------
	.section	.text._Z22updateOutputBiasKernelPdS_di,"ax",@progbits
	.align	128
        .global         _Z22updateOutputBiasKernelPdS_di
        .type           _Z22updateOutputBiasKernelPdS_di,@function
        .size           _Z22updateOutputBiasKernelPdS_di,(.L_x_51 - _Z22updateOutputBiasKernelPdS_di)
        .other          _Z22updateOutputBiasKernelPdS_di,@"STO_CUDA_ENTRY STV_DEFAULT"
_Z22updateOutputBiasKernelPdS_di:
.text._Z22updateOutputBiasKernelPdS_di:
        /* <DEDUP_REMOVED lines=19> */
.L_x_12:
        /* <DEDUP_REMOVED lines=13> */
.L_x_51:


//--------------------- .text._Z25updateHiddenWeightsKernelPdS_S_dii --------------------------
	.section	.text._Z25updateHiddenWeightsKernelPdS_S_dii,"ax",@progbits
	.align	128
        .global         _Z25updateHiddenWeightsKernelPdS_S_dii
        .type           _Z25updateHiddenWeightsKernelPdS_S_dii,@function
        .size           _Z25updateHiddenWeightsKernelPdS_S_dii,(.L_x_52 - _Z25updateHiddenWeightsKernelPdS_S_dii)
        .other          _Z25updateHiddenWeightsKernelPdS_S_dii,@"STO_CUDA_ENTRY STV_DEFAULT"
_Z25updateHiddenWeightsKernelPdS_S_dii:
.text._Z25updateHiddenWeightsKernelPdS_S_dii:
[----:B------:R-:W-:Y:S01]  /*0000*/  LDC R1, c[0x0][0x37c] ;  /* 0x0000df00ff017b82 */ /* 0x000fe20000000800 */
[----:B------:R-:W0:Y:S07]  /*0010*/  S2R R3, SR_TID.Y ;  /* 0x0000000000037919 */ /* 0x000e2e0000002200 */
[----:B------:R-:W1:Y:S01]  /*0020*/  LDC R5, c[0x0][0x360] ;  /* 0x0000d800ff057b82 */ /* 0x000e620000000800 */
[----:B------:R-:W2:Y:S01]  /*0030*/  LDCU.64 UR6, c[0x0][0x3a0] ;  /* 0x00007400ff0677ac */ /* 0x000ea20008000a00 */
[----:B------:R-:W1:Y:S06]  /*0040*/  S2R R2, SR_TID.X ;  /* 0x0000000000027919 */ /* 0x000e6c0000002100 */
[----:B------:R-:W0:Y:S08]  /*0050*/  S2UR UR5, SR_CTAID.Y ;  /* 0x00000000000579c3 */ /* 0x000e300000002600 */
[----:B------:R-:W0:Y:S08]  /*0060*/  LDC R0, c[0x0][0x364] ;  /* 0x0000d900ff007b82 */ /* 0x000e300000000800 */
[----:B------:R-:W1:Y:S01]  /*0070*/  S2UR UR4, SR_CTAID.X ;  /* 0x00000000000479c3 */ /* 0x000e620000002500 */
[----:B0-----:R-:W-:-:S05]  /*0080*/  IMAD R0, R0, UR5, R3 ;  /* 0x0000000500007c24 */ /* 0x001fca000f8e0203 */
[----:B--2---:R-:W-:Y:S01]  /*0090*/  ISETP.GE.AND P0, PT, R0, UR7, PT ;  /* 0x0000000700007c0c */ /* 0x004fe2000bf06270 */
[----:B-1----:R-:W-:-:S05]  /*00a0*/  IMAD R5, R5, UR4, R2 ;  /* 0x0000000405057c24 */ /* 0x002fca000f8e0202 */
[----:B------:R-:W-:-:S13]  /*00b0*/  ISETP.GE.OR P0, PT, R5, UR6, P0 ;  /* 0x0000000605007c0c */ /* 0x000fda0008706670 */
[----:B------:R-:W-:Y:S05]  /*00c0*/  @P0 EXIT ;  /* 0x000000000000094d */ /* 0x000fea0003800000 */
[----:B------:R-:W0:Y:S01]  /*00d0*/  LDC.64 R2, c[0x0][0x388] ;  /* 0x0000e200ff027b82 */ /* 0x000e220000000a00 */
[----:B------:R-:W1:Y:S07]  /*00e0*/  LDCU.64 UR4, c[0x0][0x358] ;  /* 0x00006b00ff0477ac */ /* 0x000e6e0008000a00 */
[----:B------:R-:W2:Y:S08]  /*00f0*/  LDC.64 R6, c[0x0][0x390] ;  /* 0x0000e400ff067b82 */ /* 0x000eb00000000a00 */
[----:B------:R-:W3:Y:S01]  /*0100*/  LDC.64 R8, c[0x0][0x380] ;  /* 0x0000e000ff087b82 */ /* 0x000ee20000000a00 */
[----:B0-----:R-:W-:-:S04]  /*0110*/  IMAD.WIDE R2, R5, 0x8, R2 ;  /* 0x0000000805027825 */ /* 0x001fc800078e0202 */
[----:B------:R-:W-:Y:S02]  /*0120*/  IMAD R5, R5, UR7, R0 ;  /* 0x0000000705057c24 */ /* 0x000fe4000f8e0200 */
[----:B-1----:R-:W4:Y:S01]  /*0130*/  LDG.E.64 R2, desc[UR4][R2.64] ;  /* 0x0000000402027981 */ /* 0x002f22000c1e1b00 */
[----:B--2---:R-:W-:-:S06]  /*0140*/  IMAD.WIDE.U32 R6, R0, 0x8, R6 ;  /* 0x0000000800067825 */ /* 0x004fcc00078e0006 */
[----:B------:R-:W2:Y:S01]  /*0150*/  LDG.E.64 R6, desc[UR4][R6.64] ;  /* 0x0000000406067981 */ /* 0x000ea2000c1e1b00 */
[----:B---3--:R-:W-:Y:S02]  /*0160*/  IMAD.WIDE R8, R5, 0x8, R8 ;  /* 0x0000000805087825 */ /* 0x008fe400078e0208 */
[----:B------:R-:W4:Y:S03]  /*0170*/  LDC.64 R4, c[0x0][0x398] ;  /* 0x0000e600ff047b82 */ /* 0x000f260000000a00 */
[----:B------:R-:W2:Y:S01]  /*0180*/  LDG.E.64 R10, desc[UR4][R8.64] ;  /* 0x00000004080a7981 */ /* 0x000ea2000c1e1b00 */
[----:B----4-:R-:W-:-:S08]  /*0190*/  DMUL R4, R2, R4 ;  /* 0x0000000402047228 */ /* 0x010fd00000000000 */
[----:B--2---:R-:W-:-:S07]  /*01a0*/  DFMA R4, -R4, R6, R10 ;  /* 0x000000060404722b */ /* 0x004fce000000010a */
[----:B------:R-:W-:Y:S01]  /*01b0*/  STG.E.64 desc[UR4][R8.64], R4 ;  /* 0x0000000408007986 */ /* 0x000fe2000c101b04 */
[----:B------:R-:W-:Y:S05]  /*01c0*/  EXIT ;  /* 0x000000000000794d */ /* 0x000fea0003800000 */
.L_x_13:
        /* <DEDUP_REMOVED lines=11> */
.L_x_52:


//--------------------- .text._Z25updateOutputWeightsKernelPdS_S_dii --------------------------
	.section	.text._Z25updateOutputWeightsKernelPdS_S_dii,"ax",@progbits
	.align	128
        .global         _Z25updateOutputWeightsKernelPdS_S_dii
        .type           _Z25updateOutputWeightsKernelPdS_S_dii,@function
        .size           _Z25updateOutputWeightsKernelPdS_S_dii,(.L_x_53 - _Z25updateOutputWeightsKernelPdS_S_dii)
        .other          _Z25updateOutputWeightsKernelPdS_S_dii,@"STO_CUDA_ENTRY STV_DEFAULT"
_Z25updateOutputWeightsKernelPdS_S_dii:
.text._Z25updateOutputWeightsKernelPdS_S_dii:
        /* <DEDUP_REMOVED lines=29> */
.L_x_14:
        /* <DEDUP_REMOVED lines=11> */
.L_x_53:


//--------------------- .text._Z27computeHiddenGradientKernelPdS_S_S_ii --------------------------
	.section	.text._Z27computeHiddenGradientKernelPdS_S_S_ii,"ax",@progbits
	.align	128
        .global         _Z27computeHiddenGradientKernelPdS_S_S_ii
        .type           _Z27computeHiddenGradientKernelPdS_S_S_ii,@function
        .size           _Z27computeHiddenGradientKernelPdS_S_S_ii,(.L_x_54 - _Z27computeHiddenGradientKernelPdS_S_S_ii)
        .other          _Z27computeHiddenGradientKernelPdS_S_S_ii,@"STO_CUDA_ENTRY STV_DEFAULT"
_Z27computeHiddenGradientKernelPdS_S_S_ii:
.text._Z27computeHiddenGradientKernelPdS_S_S_ii:
[----:B------:R-:W-:Y:S01]  /*0000*/  LDC R1, c[0x0][0x37c] ;  /* 0x0000df00ff017b82 */ /* 0x000fe20000000800 */
[----:B------:R-:W0:Y:S07]  /*0010*/  S2R R2, SR_TID.X ;  /* 0x0000000000027919 */ /* 0x000e2e0000002100 */
[----:B------:R-:W0:Y:S08]  /*0020*/  S2UR UR4, SR_CTAID.X ;  /* 0x00000000000479c3 */ /* 0x000e300000002500 */
[----:B------:R-:W0:Y:S08]  /*0030*/  LDC R7, c[0x0][0x360] ;  /* 0x0000d800ff077b82 */ /* 0x000e300000000800 */
[----:B------:R-:W1:Y:S01]  /*0040*/  LDC R0, c[0x0][0x3a0] ;  /* 0x0000e800ff007b82 */ /* 0x000e620000000800 */
[----:B0-----:R-:W-:-:S05]  /*0050*/  IMAD R7, R7, UR4, R2 ;  /* 0x0000000407077c24 */ /* 0x001fca000f8e0202 */
[----:B-1----:R-:W-:-:S13]  /*0060*/  ISETP.GE.AND P0, PT, R7, R0, PT ;  /* 0x000000000700720c */ /* 0x002fda0003f06270 */
[----:B------:R-:W-:Y:S05]  /*0070*/  @P0 EXIT ;  /* 0x000000000000094d */ /* 0x000fea0003800000 */
[----:B------:R-:W0:Y:S01]  /*0080*/  LDC R6, c[0x0][0x3a4] ;  /* 0x0000e900ff067b82 */ /* 0x000e220000000800 */
[----:B------:R-:W1:Y:S01]  /*0090*/  LDCU.64 UR6, c[0x0][0x358] ;  /* 0x00006b00ff0677ac */ /* 0x000e620008000a00 */
[----:B------:R-:W-:-:S06]  /*00a0*/  CS2R R4, SRZ ;  /* 0x0000000000047805 */ /* 0x000fcc000001ff00 */
[----:B------:R-:W2:Y:S01]  /*00b0*/  LDC.64 R2, c[0x0][0x398] ;  /* 0x0000e600ff027b82 */ /* 0x000ea20000000a00 */
[----:B0-----:R-:W-:Y:S01]  /*00c0*/  ISETP.GE.AND P0, PT, R6, 0x1, PT ;  /* 0x000000010600780c */ /* 0x001fe20003f06270 */
[----:B--2---:R-:W-:-:S05]  /*00d0*/  IMAD.WIDE R2, R7, 0x8, R2 ;  /* 0x0000000807027825 */ /* 0x004fca00078e0202 */
[----:B-1----:R0:W-:Y:S07]  /*00e0*/  STG.E.64 desc[UR6][R2.64], RZ ;  /* 0x000000ff02007986 */ /* 0x0021ee000c101b06 */
[----:B------:R-:W-:Y:S05]  /*00f0*/  @!P0 BRA `(.L_x_15) ;  /* 0x0000000400e88947 */ /* 0x000fea0003800000 */
[C---:B------:R-:W-:Y:S01]  /*0100*/  ISETP.GE.U32.AND P1, PT, R6.reuse, 0x8, PT ;  /* 0x000000080600780c */ /* 0x040fe20003f26070 */
[----:B------:R-:W-:Y:S01]  /*0110*/  HFMA2 R8, -RZ, RZ, 0, 0 ;  /* 0x00000000ff087431 */ /* 0x000fe200000001ff */
[----:B------:R-:W-:Y:S02]  /*0120*/  LOP3.LUT R12, R6, 0x7, RZ, 0xc0, !PT ;  /* 0x00000007060c7812 */ /* 0x000fe400078ec0ff */
[----:B------:R-:W-:Y:S02]  /*0130*/  CS2R R4, SRZ ;  /* 0x0000000000047805 */ /* 0x000fe4000001ff00 */
[----:B------:R-:W-:-:S07]  /*0140*/  ISETP.NE.AND P0, PT, R12, RZ, PT ;  /* 0x000000ff0c00720c */ /* 0x000fce0003f05270 */
[----:B------:R-:W-:Y:S06]  /*0150*/  @!P1 BRA `(.L_x_16) ;  /* 0x0000000000e89947 */ /* 0x000fec0003800000 */
[----:B------:R-:W1:Y:S01]  /*0160*/  LDCU.64 UR4, c[0x0][0x388] ;  /* 0x00007100ff0477ac */ /* 0x000e620008000a00 */
[----:B------:R-:W-:Y:S02]  /*0170*/  LOP3.LUT R8, R6, 0x7ffffff8, RZ, 0xc0, !PT ;  /* 0x7ffffff806087812 */ /* 0x000fe400078ec0ff */
[----:B------:R-:W-:Y:S02]  /*0180*/  CS2R R4, SRZ ;  /* 0x0000000000047805 */ /* 0x000fe4000001ff00 */
[----:B------:R-:W-:Y:S02]  /*0190*/  MOV R13, R7 ;  /* 0x00000007000d7202 */ /* 0x000fe40000000f00 */
[----:B------:R-:W-:Y:S01]  /*01a0*/  IADD3 R9, PT, PT, -R8, RZ, RZ ;  /* 0x000000ff08097210 */ /* 0x000fe20007ffe1ff */
[----:B-1----:R-:W-:-:S04]  /*01b0*/  UIADD3 UR4, UP0, UPT, UR4, 0x20, URZ ;  /* 0x0000002004047890 */ /* 0x002fc8000ff1e0ff */
[----:B------:R-:W-:Y:S02]  /*01c0*/  UIADD3.X UR5, UPT, UPT, URZ, UR5, URZ, UP0, !UPT ;  /* 0x00000005ff057290 */ /* 0x000fe400087fe4ff */
[----:B------:R-:W-:-:S04]  /*01d0*/  IMAD.U32 R18, RZ, RZ, UR4 ;  /* 0x00000004ff127e24 */ /* 0x000fc8000f8e00ff */
[----:B------:R-:W-:-:S07]  /*01e0*/  MOV R19, UR5 ;  /* 0x0000000500137c02 */ /* 0x000fce0008000f00 */
.L_x_17:
[----:B---3--:R-:W1:Y:S01]  /*01f0*/  LDC.64 R14, c[0x0][0x380] ;  /* 0x0000e000ff0e7b82 */ /* 0x008e620000000a00 */
[----:B------:R-:W-:Y:S01]  /*0200*/  MOV R10, R18 ;  /* 0x00000012000a7202 */ /* 0x000fe20000000f00 */
[----:B------:R-:W-:-:S05]  /*0210*/  IMAD.MOV.U32 R11, RZ, RZ, R19 ;  /* 0x000000ffff0b7224 */ /* 0x000fca00078e0013 */
[----:B------:R-:W2:Y:S01]  /*0220*/  LDG.E.64 R18, desc[UR6][R10.64+-0x20] ;  /* 0xffffe0060a127981 */ /* 0x000ea2000c1e1b00 */
[----:B-1----:R-:W-:-:S05]  /*0230*/  IMAD.WIDE R14, R13, 0x8, R14 ;  /* 0x000000080d0e7825 */ /* 0x002fca00078e020e */
[----:B------:R-:W2:Y:S02]  /*0240*/  LDG.E.64 R16, desc[UR6][R14.64] ;  /* 0x000000060e107981 */ /* 0x000ea4000c1e1b00 */
[----:B--2---:R-:W-:Y:S01]  /*0250*/  DFMA R16, R16, R18, R4 ;  /* 0x000000121010722b */ /* 0x004fe20000000004 */
[----:B------:R-:W-:-:S06]  /*0260*/  IMAD.WIDE R4, R0, 0x8, R14 ;  /* 0x0000000800047825 */ /* 0x000fcc00078e020e */
[----:B------:R1:W-:Y:S04]  /*0270*/  STG.E.64 desc[UR6][R2.64], R16 ;  /* 0x0000001002007986 */ /* 0x0003e8000c101b06 */
[----:B------:R-:W2:Y:S04]  /*0280*/  LDG.E.64 R18, desc[UR6][R4.64] ;  /* 0x0000000604127981 */ /* 0x000ea8000c1e1b00 */
[----:B------:R-:W2:Y:S02]  /*0290*/  LDG.E.64 R20, desc[UR6][R10.64+-0x18] ;  /* 0xffffe8060a147981 */ /* 0x000ea4000c1e1b00 */
[----:B--2---:R-:W-:Y:S01]  /*02a0*/  DFMA R18, R18, R20, R16 ;  /* 0x000000141212722b */ /* 0x004fe20000000010 */
[----:B------:R-:W-:-:S06]  /*02b0*/  IMAD.WIDE R20, R0, 0x8, R4 ;  /* 0x0000000800147825 */ /* 0x000fcc00078e0204 */
[----:B------:R2:W-:Y:S04]  /*02c0*/  STG.E.64 desc[UR6][R2.64], R18 ;  /* 0x0000001202007986 */ /* 0x0005e8000c101b06 */
[----:B------:R-:W3:Y:S04]  /*02d0*/  LDG.E.64 R22, desc[UR6][R20.64] ;  /* 0x0000000614167981 */ /* 0x000ee8000c1e1b00 */
[----:B------:R-:W3:Y:S01]  /*02e0*/  LDG.E.64 R24, desc[UR6][R10.64+-0x10] ;  /* 0xfffff0060a187981 */ /* 0x000ee2000c1e1b00 */
[----:B------:R-:W-:Y:S01]  /*02f0*/  IMAD.WIDE R14, R0, 0x8, R20 ;  /* 0x00000008000e7825 */ /* 0x000fe200078e0214 */
[----:B---3--:R-:W-:-:S07]  /*0300*/  DFMA R22, R22, R24, R18 ;  /* 0x000000181616722b */ /* 0x008fce0000000012 */
[----:B------:R3:W-:Y:S04]  /*0310*/  STG.E.64 desc[UR6][R2.64], R22 ;  /* 0x0000001602007986 */ /* 0x0007e8000c101b06 */
[----:B-1----:R-:W4:Y:S04]  /*0320*/  LDG.E.64 R16, desc[UR6][R14.64] ;  /* 0x000000060e107981 */ /* 0x002f28000c1e1b00 */
[----:B------:R-:W4:Y:S02]  /*0330*/  LDG.E.64 R4, desc[UR6][R10.64+-0x8] ;  /* 0xfffff8060a047981 */ /* 0x000f24000c1e1b00 */
[----:B----4-:R-:W-:Y:S01]  /*0340*/  DFMA R4, R16, R4, R22 ;  /* 0x000000041004722b */ /* 0x010fe20000000016 */
[----:B------:R-:W-:-:S06]  /*0350*/  IMAD.WIDE R16, R0, 0x8, R14 ;  /* 0x0000000800107825 */ /* 0x000fcc00078e020e */
[----:B------:R1:W-:Y:S04]  /*0360*/  STG.E.64 desc[UR6][R2.64], R4 ;  /* 0x0000000402007986 */ /* 0x0003e8000c101b06 */
[----:B--2---:R-:W2:Y:S04]  /*0370*/  LDG.E.64 R18, desc[UR6][R16.64] ;  /* 0x0000000610127981 */ /* 0x004ea8000c1e1b00 */
[----:B------:R-:W2:Y:S02]  /*0380*/  LDG.E.64 R20, desc[UR6][R10.64] ;  /* 0x000000060a147981 */ /* 0x000ea4000c1e1b00 */
[----:B--2---:R-:W-:Y:S01]  /*0390*/  DFMA R18, R18, R20, R4 ;  /* 0x000000141212722b */ /* 0x004fe20000000004 */
[----:B------:R-:W-:-:S06]  /*03a0*/  IMAD.WIDE R20, R0, 0x8, R16 ;  /* 0x0000000800147825 */ /* 0x000fcc00078e0210 */
[----:B------:R2:W-:Y:S04]  /*03b0*/  STG.E.64 desc[UR6][R2.64], R18 ;  /* 0x0000001202007986 */ /* 0x0005e8000c101b06 */
[----:B---3--:R-:W3:Y:S04]  /*03c0*/  LDG.E.64 R22, desc[UR6][R20.64] ;  /* 0x0000000614167981 */ /* 0x008ee8000c1e1b00 */
[----:B------:R-:W3:Y:S02]  /*03d0*/  LDG.E.64 R14, desc[UR6][R10.64+0x8] ;  /* 0x000008060a0e7981 */ /* 0x000ee4000c1e1b00 */
[----:B---3--:R-:W-:Y:S01]  /*03e0*/  DFMA R14, R22, R14, R18 ;  /* 0x0000000e160e722b */ /* 0x008fe20000000012 */
[----:B------:R-:W-:-:S06]  /*03f0*/  IMAD.WIDE R22, R0, 0x8, R20 ;  /* 0x0000000800167825 */ /* 0x000fcc00078e0214 */
[----:B------:R3:W-:Y:S04]  /*0400*/  STG.E.64 desc[UR6][R2.64], R14 ;  /* 0x0000000e02007986 */ /* 0x0007e8000c101b06 */
[----:B-1----:R-:W4:Y:S04]  /*0410*/  LDG.E.64 R4, desc[UR6][R22.64] ;  /* 0x0000000616047981 */ /* 0x002f28000c1e1b00 */
[----:B------:R-:W4:Y:S01]  /*0420*/  LDG.E.64 R16, desc[UR6][R10.64+0x10] ;  /* 0x000010060a107981 */ /* 0x000f22000c1e1b00 */
[----:B------:R-:W-:Y:S01]  /*0430*/  IMAD.WIDE R24, R0, 0x8, R22 ;  /* 0x0000000800187825 */ /* 0x000fe200078e0216 */
[----:B----4-:R-:W-:-:S07]  /*0440*/  DFMA R16, R4, R16, R14 ;  /* 0x000000100410722b */ /* 0x010fce000000000e */
[----:B------:R3:W-:Y:S04]  /*0450*/  STG.E.64 desc[UR6][R2.64], R16 ;  /* 0x0000001002007986 */ /* 0x0007e8000c101b06 */
[----:B------:R-:W4:Y:S04]  /*0460*/  LDG.E.64 R24, desc[UR6][R24.64] ;  /* 0x0000000618187981 */ /* 0x000f28000c1e1b00 */
[----:B------:R-:W4:Y:S01]  /*0470*/  LDG.E.64 R4, desc[UR6][R10.64+0x18] ;  /* 0x000018060a047981 */ /* 0x000f22000c1e1b00 */
[----:B------:R-:W-:-:S04]  /*0480*/  IADD3 R9, PT, PT, R9, 0x8, RZ ;  /* 0x0000000809097810 */ /* 0x000fc80007ffe0ff */
[----:B------:R-:W-:Y:S02]  /*0490*/  ISETP.NE.AND P1, PT, R9, RZ, PT ;  /* 0x000000ff0900720c */ /* 0x000fe40003f25270 */
[----:B--2---:R-:W-:Y:S01]  /*04a0*/  IADD3 R18, P2, PT, R10, 0x40, RZ ;  /* 0x000000400a127810 */ /* 0x004fe20007f5e0ff */
[----:B------:R-:W-:-:S03]  /*04b0*/  IMAD R13, R0, 0x8, R13 ;  /* 0x00000008000d7824 */ /* 0x000fc600078e020d */
[----:B------:R-:W-:Y:S01]  /*04c0*/  IADD3.X R19, PT, PT, RZ, R11, RZ, P2, !PT ;  /* 0x0000000bff137210 */ /* 0x000fe200017fe4ff */
[----:B----4-:R-:W-:-:S07]  /*04d0*/  DFMA R4, R24, R4, R16 ;  /* 0x000000041804722b */ /* 0x010fce0000000010 */
[----:B------:R3:W-:Y:S01]  /*04e0*/  STG.E.64 desc[UR6][R2.64], R4 ;  /* 0x0000000402007986 */ /* 0x0007e2000c101b06 */
[----:B------:R-:W-:Y:S05]  /*04f0*/  @P1 BRA `(.L_x_17) ;  /* 0xfffffffc003c1947 */ /* 0x000fea000383ffff */
.L_x_16:
[----:B------:R-:W-:Y:S05]  /*0500*/  @!P0 BRA `(.L_x_15) ;  /* 0x0000000000e48947 */ /* 0x000fea0003800000 */
[----:B------:R-:W-:Y:S02]  /*0510*/  ISETP.GE.U32.AND P0, PT, R12, 0x4, PT ;  /* 0x000000040c00780c */ /* 0x000fe40003f06070 */
[----:B------:R-:W-:-:S04]  /*0520*/  LOP3.LUT R9, R6, 0x3, RZ, 0xc0, !PT ;  /* 0x0000000306097812 */ /* 0x000fc800078ec0ff */
[----:B------:R-:W-:-:S07]  /*0530*/  ISETP.NE.AND P1, PT, R9, RZ, PT ;  /* 0x000000ff0900720c */ /* 0x000fce0003f25270 */
[----:B------:R-:W-:Y:S06]  /*0540*/  @!P0 BRA `(.L_x_18) ;  /* 0x0000000000648947 */ /* 0x000fec0003800000 */
[----:B------:R-:W1:Y:S01]  /*0550*/  LDC.64 R12, c[0x0][0x380] ;  /* 0x0000e000ff0c7b82 */ /* 0x000e620000000a00 */
[----:B---3--:R-:W-:-:S07]  /*0560*/  IMAD R15, R8, R0, R7 ;  /* 0x00000000080f7224 */ /* 0x008fce00078e0207 */
[----:B------:R-:W2:Y:S01]  /*0570*/  LDC.64 R10, c[0x0][0x388] ;  /* 0x0000e200ff0a7b82 */ /* 0x000ea20000000a00 */
[----:B-1----:R-:W-:-:S05]  /*0580*/  IMAD.WIDE R12, R15, 0x8, R12 ;  /* 0x000000080f0c7825 */ /* 0x002fca00078e020c */
[----:B------:R-:W3:Y:S01]  /*0590*/  LDG.E.64 R14, desc[UR6][R12.64] ;  /* 0x000000060c0e7981 */ /* 0x000ee2000c1e1b00 */
[----:B--2---:R-:W-:-:S05]  /*05a0*/  IMAD.WIDE.U32 R10, R8, 0x8, R10 ;  /* 0x00000008080a7825 */ /* 0x004fca00078e000a */
[----:B------:R-:W3:Y:S02]  /*05b0*/  LDG.E.64 R16, desc[UR6][R10.64] ;  /* 0x000000060a107981 */ /* 0x000ee4000c1e1b00 */
[----:B---3--:R-:W-:Y:S01]  /*05c0*/  DFMA R14, R14, R16, R4 ;  /* 0x000000100e0e722b */ /* 0x008fe20000000004 */
[----:B------:R-:W-:-:S06]  /*05d0*/  IMAD.WIDE R4, R0, 0x8, R12 ;  /* 0x0000000800047825 */ /* 0x000fcc00078e020c */
[----:B------:R1:W-:Y:S04]  /*05e0*/  STG.E.64 desc[UR6][R2.64], R14 ;  /* 0x0000000e02007986 */ /* 0x0003e8000c101b06 */
[----:B------:R-:W2:Y:S04]  /*05f0*/  LDG.E.64 R16, desc[UR6][R4.64] ;  /* 0x0000000604107981 */ /* 0x000ea8000c1e1b00 */
        /* <DEDUP_REMOVED lines=10> */
[----:B------:R-:W2:Y:S01]  /*06a0*/  LDG.E.64 R4, desc[UR6][R10.64+0x18] ;  /* 0x000018060a047981 */ /* 0x000ea2000c1e1b00 */
[----:B------:R-:W-:Y:S01]  /*06b0*/  IADD3 R8, PT, PT, R8, 0x4, RZ ;  /* 0x0000000408087810 */ /* 0x000fe20007ffe0ff */
[----:B--2---:R-:W-:-:S07]  /*06c0*/  DFMA R4, R20, R4, R12 ;  /* 0x000000041404722b */ /* 0x004fce000000000c */
[----:B------:R1:W-:Y:S04]  /*06d0*/  STG.E.64 desc[UR6][R2.64], R4 ;  /* 0x0000000402007986 */ /* 0x0003e8000c101b06 */
.L_x_18:
[----:B------:R-:W-:Y:S05]  /*06e0*/  @!P1 BRA `(.L_x_15) ;  /* 0x00000000006c9947 */ /* 0x000fea0003800000 */
[----:B-1----:R-:W1:Y:S01]  /*06f0*/  LDC.64 R12, c[0x0][0x388] ;  /* 0x0000e200ff0c7b82 */ /* 0x002e620000000a00 */
[----:B------:R-:W-:-:S07]  /*0700*/  ISETP.NE.AND P0, PT, R9, 0x1, PT ;  /* 0x000000010900780c */ /* 0x000fce0003f05270 */
[----:B------:R-:W2:Y:S06]  /*0710*/  LDC.64 R10, c[0x0][0x380] ;  /* 0x0000e000ff0a7b82 */ /* 0x000eac0000000a00 */
[C---:B------:R-:W-:Y:S02]  /*0720*/  @P0 IMAD R19, R8.reuse, R0, R7 ;  /* 0x0000000008130224 */ /* 0x040fe400078e0207 */
[----:B------:R-:W4:Y:S01]  /*0730*/  LDC.64 R22, c[0x0][0x380] ;  /* 0x0000e000ff167b82 */ /* 0x000f220000000a00 */
[----:B-1----:R-:W-:-:S07]  /*0740*/  @P0 IMAD.WIDE.U32 R12, R8, 0x8, R12 ;  /* 0x00000008080c0825 */ /* 0x002fce00078e000c */
[----:B------:R-:W1:Y:S01]  /*0750*/  LDC.64 R24, c[0x0][0x388] ;  /* 0x0000e200ff187b82 */ /* 0x000e620000000a00 */
[----:B---3--:R-:W3:Y:S01]  /*0760*/  @P0 LDG.E.64 R14, desc[UR6][R12.64] ;  /* 0x000000060c0e0981 */ /* 0x008ee2000c1e1b00 */
[----:B--2---:R-:W-:-:S05]  /*0770*/  @P0 IMAD.WIDE R18, R19, 0x8, R10 ;  /* 0x0000000813120825 */ /* 0x004fca00078e020a */
[----:B------:R-:W3:Y:S01]  /*0780*/  @P0 LDG.E.64 R10, desc[UR6][R18.64] ;  /* 0x00000006120a0981 */ /* 0x000ee2000c1e1b00 */
[----:B------:R-:W-:Y:S01]  /*0790*/  @P0 IMAD.WIDE R20, R0, 0x8, R18 ;  /* 0x0000000800140825 */ /* 0x000fe200078e0212 */
[----:B------:R-:W-:-:S04]  /*07a0*/  LOP3.LUT R6, R6, 0x1, RZ, 0xc0, !PT ;  /* 0x0000000106067812 */ /* 0x000fc800078ec0ff */
[----:B------:R-:W-:Y:S01]  /*07b0*/  ISETP.NE.U32.AND P1, PT, R6, 0x1, PT ;  /* 0x000000010600780c */ /* 0x000fe20003f25070 */
[----:B---3--:R-:W-:-:S07]  /*07c0*/  @P0 DFMA R10, R10, R14, R4 ;  /* 0x0000000e0a0a022b */ /* 0x008fce0000000004 */
[----:B------:R-:W-:Y:S04]  /*07d0*/  @P0 STG.E.64 desc[UR6][R2.64], R10 ;  /* 0x0000000a02000986 */ /* 0x000fe8000c101b06 */
[----:B------:R-:W2:Y:S04]  /*07e0*/  @P0 LDG.E.64 R14, desc[UR6][R20.64] ;  /* 0x00000006140e0981 */ /* 0x000ea8000c1e1b00 */
[----:B------:R-:W2:Y:S01]  /*07f0*/  @P0 LDG.E.64 R16, desc[UR6][R12.64+0x8] ;  /* 0x000008060c100981 */ /* 0x000ea2000c1e1b00 */
[----:B------:R-:W-:-:S05]  /*0800*/  @P0 IADD3 R8, PT, PT, R8, 0x2, RZ ;  /* 0x0000000208080810 */ /* 0x000fca0007ffe0ff */
[----:B------:R-:W-:Y:S01]  /*0810*/  @!P1 IMAD R9, R8, R0, R7 ;  /* 0x0000000008099224 */ /* 0x000fe200078e0207 */
[----:B--2---:R-:W-:-:S03]  /*0820*/  @P0 DFMA R4, R14, R16, R10 ;  /* 0x000000100e04022b */ /* 0x004fc6000000000a */
[----:B----4-:R-:W-:-:S04]  /*0830*/  @!P1 IMAD.WIDE R14, R9, 0x8, R22 ;  /* 0x00000008090e9825 */ /* 0x010fc800078e0216 */
[----:B-1----:R-:W-:Y:S01]  /*0840*/  @!P1 IMAD.WIDE.U32 R8, R8, 0x8, R24 ;  /* 0x0000000808089825 */ /* 0x002fe200078e0018 */
[----:B------:R1:W-:Y:S04]  /*0850*/  @P0 STG.E.64 desc[UR6][R2.64], R4 ;  /* 0x0000000402000986 */ /* 0x0003e8000c101b06 */
[----:B------:R-:W1:Y:S04]  /*0860*/  @!P1 LDG.E.64 R14, desc[UR6][R14.64] ;  /* 0x000000060e0e9981 */ /* 0x000e68000c1e1b00 */
[----:B------:R-:W1:Y:S02]  /*0870*/  @!P1 LDG.E.64 R8, desc[UR6][R8.64] ;  /* 0x0000000608089981 */ /* 0x000e64000c1e1b00 */
[----:B-1----:R-:W-:-:S07]  /*0880*/  @!P1 DFMA R4, R14, R8, R4 ;  /* 0x000000080e04922b */ /* 0x002fce0000000004 */
[----:B------:R2:W-:Y:S04]  /*0890*/  @!P1 STG.E.64 desc[UR6][R2.64], R4 ;  /* 0x0000000402009986 */ /* 0x0005e8000c101b06 */
.L_x_15:
[----:B------:R-:W4:Y:S02]  /*08a0*/  LDC.64 R8, c[0x0][0x390] ;  /* 0x0000e400ff087b82 */ /* 0x000f240000000a00 */
[----:B----4-:R-:W-:-:S06]  /*08b0*/  IMAD.WIDE R6, R7, 0x8, R8 ;  /* 0x0000000807067825 */ /* 0x010fcc00078e0208 */
[----:B------:R-:W4:Y:S01]  /*08c0*/  LDG.E.64 R6, desc[UR6][R6.64] ;  /* 0x0000000606067981 */ /* 0x000f22000c1e1b00 */
[----:B------:R-:W-:Y:S01]  /*08d0*/  MOV R8, RZ ;  /* 0x000000ff00087202 */ /* 0x000fe20000000f00 */
[----:B----4-:R-:W-:-:S06]  /*08e0*/  DSETP.GT.AND P0, PT, R6, RZ, PT ;  /* 0x000000ff0600722a */ /* 0x010fcc0003f04000 */
[----:B------:R-:W-:-:S06]  /*08f0*/  FSEL R9, RZ, 1.875, !P0 ;  /* 0x3ff00000ff097808 */ /* 0x000fcc0004000000 */
[----:B-123--:R-:W-:-:S07]  /*0900*/  DMUL R4, R4, R8 ;  /* 0x0000000804047228 */ /* 0x00efce0000000000 */
[----:B------:R-:W-:Y:S01]  /*0910*/  STG.E.64 desc[UR6][R2.64], R4 ;  /* 0x0000000402007986 */ /* 0x000fe2000c101b06 */
[----:B------:R-:W-:Y:S05]  /*0920*/  EXIT ;  /* 0x000000000000794d */ /* 0x000fea0003800000 */
.L_x_19:
        /* <DEDUP_REMOVED lines=13> */
.L_x_54:


//--------------------- .text._Z27computeOutputGradientKernelPdS_S_i --------------------------
	.section	.text._Z27computeOutputGradientKernelPdS_S_i,"ax",@progbits
	.align	128
        .global         _Z27computeOutputGradientKernelPdS_S_i
        .type           _Z27computeOutputGradientKernelPdS_S_i,@function
        .size           _Z27computeOutputGradientKernelPdS_S_i,(.L_x_55 - _Z27computeOutputGradientKernelPdS_S_i)
        .other          _Z27computeOutputGradientKernelPdS_S_i,@"STO_CUDA_ENTRY STV_DEFAULT"
_Z27computeOutputGradientKernelPdS_S_i:
.text._Z27computeOutputGradientKernelPdS_S_i:
        /* <DEDUP_REMOVED lines=9> */
[----:B------:R-:W1:Y:S07]  /*0090*/  LDCU.64 UR4, c[0x0][0x358] ;  /* 0x00006b00ff0477ac */ /* 0x000e6e0008000a00 */
[----:B------:R-:W2:Y:S08]  /*00a0*/  LDC.64 R4, c[0x0][0x388] ;  /* 0x0000e200ff047b82 */ /* 0x000eb00000000a00 */
[----:B------:R-:W3:Y:S01]  /*00b0*/  LDC.64 R8, c[0x0][0x390] ;  /* 0x0000e400ff087b82 */ /* 0x000ee20000000a00 */
[----:B0-----:R-:W-:-:S06]  /*00c0*/  IMAD.WIDE R2, R11, 0x8, R2 ;  /* 0x000000080b027825 */ /* 0x001fcc00078e0202 */
[----:B-1----:R-:W4:Y:S01]  /*00d0*/  LDG.E.64 R2, desc[UR4][R2.64] ;  /* 0x0000000402027981 */ /* 0x002f22000c1e1b00 */
[----:B--2---:R-:W-:-:S06]  /*00e0*/  IMAD.WIDE R4, R11, 0x8, R4 ;  /* 0x000000080b047825 */ /* 0x004fcc00078e0204 */
[----:B------:R-:W4:Y:S01]  /*00f0*/  LDG.E.64 R4, desc[UR4][R4.64] ;  /* 0x0000000404047981 */ /* 0x000f22000c1e1b00 */
[----:B---3--:R-:W-:Y:S01]  /*0100*/  IMAD.WIDE R8, R11, 0x8, R8 ;  /* 0x000000080b087825 */ /* 0x008fe200078e0208 */
[----:B----4-:R-:W-:-:S07]  /*0110*/  DADD R6, R2, -R4 ;  /* 0x0000000002067229 */ /* 0x010fce0000000804 */
[----:B------:R-:W-:Y:S01]  /*0120*/  STG.E.64 desc[UR4][R8.64], R6 ;  /* 0x0000000608007986 */ /* 0x000fe2000c101b04 */
[----:B------:R-:W-:Y:S05]  /*0130*/  EXIT ;  /* 0x000000000000794d */ /* 0x000fea0003800000 */
.L_x_20:
        /* <DEDUP_REMOVED lines=12> */
.L_x_55:


//--------------------- .text._Z22softmaxNormalizeKernelPdS_i --------------------------
	.section	.text._Z22softmaxNormalizeKernelPdS_i,"ax",@progbits
	.align	128
        .global         _Z22softmaxNormalizeKernelPdS_i
        .type           _Z22softmaxNormalizeKernelPdS_i,@function
        .size           _Z22softmaxNormalizeKernelPdS_i,(.L_x_46 - _Z22softmaxNormalizeKernelPdS_i)
        .other          _Z22softmaxNormalizeKernelPdS_i,@"STO_CUDA_ENTRY STV_DEFAULT"
_Z22softmaxNormalizeKernelPdS_i:
.text._Z22softmaxNormalizeKernelPdS_i:
        /* <DEDUP_REMOVED lines=9> */
[----:B------:R-:W0:Y:S07]  /*0090*/  LDCU.64 UR4, c[0x0][0x358] ;  /* 0x00006b00ff0477ac */ /* 0x000e2e0008000a00 */
[----:B------:R-:W1:Y:S01]  /*00a0*/  LDC.64 R4, c[0x0][0x380] ;  /* 0x0000e000ff047b82 */ /* 0x000e620000000a00 */
[----:B0-----:R-:W2:Y:S01]  /*00b0*/  LDG.E.64 R6, desc[UR4][R6.64] ;  /* 0x0000000406067981 */ /* 0x001ea2000c1e1b00 */
[----:B-1----:R-:W-:-:S05]  /*00c0*/  IMAD.WIDE R4, R3, 0x8, R4 ;  /* 0x0000000803047825 */ /* 0x002fca00078e0204 */
[----:B------:R-:W3:Y:S01]  /*00d0*/  LDG.E.64 R8, desc[UR4][R4.64] ;  /* 0x0000000404087981 */ /* 0x000ee2000c1e1b00 */
[----:B------:R-:W-:Y:S01]  /*00e0*/  IMAD.MOV.U32 R2, RZ, RZ, 0x1 ;  /* 0x00000001ff027424 */ /* 0x000fe200078e00ff */
[----:B------:R-:W-:Y:S01]  /*00f0*/  BSSY.RECONVERGENT B0, `(.L_x_21) ;  /* 0x0000012000007945 */ /* 0x000fe20003800200 */
[----:B--2---:R-:W0:Y:S01]  /*0100*/  MUFU.RCP64H R3, R7 ;  /* 0x0000000700037308 */ /* 0x004e220000001800 */
[----:B---3--:R-:W-:-:S03]  /*0110*/  FSETP.GEU.AND P1, PT, |R9|, 6.5827683646048100446e-37, PT ;  /* 0x036000000900780b */ /* 0x008fc60003f2e200 */
[----:B0-----:R-:W-:-:S08]  /*0120*/  DFMA R10, -R6, R2, 1 ;  /* 0x3ff00000060a742b */ /* 0x001fd00000000102 */
[----:B------:R-:W-:-:S08]  /*0130*/  DFMA R10, R10, R10, R10 ;  /* 0x0000000a0a0a722b */ /* 0x000fd0000000000a */
[----:B------:R-:W-:-:S08]  /*0140*/  DFMA R10, R2, R10, R2 ;  /* 0x0000000a020a722b */ /* 0x000fd00000000002 */
[----:B------:R-:W-:-:S08]  /*0150*/  DFMA R2, -R6, R10, 1 ;  /* 0x3ff000000602742b */ /* 0x000fd0000000010a */
[----:B------:R-:W-:-:S08]  /*0160*/  DFMA R2, R10, R2, R10 ;  /* 0x000000020a02722b */ /* 0x000fd0000000000a */
[----:B------:R-:W-:-:S08]  /*0170*/  DMUL R10, R8, R2 ;  /* 0x00000002080a7228 */ /* 0x000fd00000000000 */
[----:B------:R-:W-:-:S08]  /*0180*/  DFMA R12, -R6, R10, R8 ;  /* 0x0000000a060c722b */ /* 0x000fd00000000108 */
[----:B------:R-:W-:-:S10]  /*0190*/  DFMA R2, R2, R12, R10 ;  /* 0x0000000c0202722b */ /* 0x000fd4000000000a */
[----:B------:R-:W-:-:S05]  /*01a0*/  FFMA R0, RZ, R7, R3 ;  /* 0x00000007ff007223 */ /* 0x000fca0000000003 */
[----:B------:R-:W-:-:S13]  /*01b0*/  FSETP.GT.AND P0, PT, |R0|, 1.469367938527859385e-39, PT ;  /* 0x001000000000780b */ /* 0x000fda0003f04200 */
[----:B------:R-:W-:Y:S05]  /*01c0*/  @P0 BRA P1, `(.L_x_22) ;  /* 0x0000000000100947 */ /* 0x000fea0000800000 */
[----:B------:R-:W-:-:S07]  /*01d0*/  MOV R0, 0x1f0 ;  /* 0x000001f000007802 */ /* 0x000fce0000000f00 */
[----:B------:R-:W-:Y:S05]  /*01e0*/  CALL.REL.NOINC `($__internal_0_$__cuda_sm20_div_rn_f64_full) ;  /* 0x0000000000147944 */ /* 0x000fea0003c00000 */
[----:B------:R-:W-:Y:S02]  /*01f0*/  IMAD.MOV.U32 R2, RZ, RZ, R12 ;  /* 0x000000ffff027224 */ /* 0x000fe400078e000c */
[----:B------:R-:W-:-:S07]  /*0200*/  IMAD.MOV.U32 R3, RZ, RZ, R13 ;  /* 0x000000ffff037224 */ /* 0x000fce00078e000d */
.L_x_22:
[----:B------:R-:W-:Y:S05]  /*0210*/  BSYNC.RECONVERGENT B0 ;  /* 0x0000000000007941 */ /* 0x000fea0003800200 */
.L_x_21:
[----:B------:R-:W-:Y:S01]  /*0220*/  STG.E.64 desc[UR4][R4.64], R2 ;  /* 0x0000000204007986 */ /* 0x000fe2000c101b04 */
[----:B------:R-:W-:Y:S05]  /*0230*/  EXIT ;  /* 0x000000000000794d */ /* 0x000fea0003800000 */
        .weak           $__internal_0_$__cuda_sm20_div_rn_f64_full
        .type           $__internal_0_$__cuda_sm20_div_rn_f64_full,@function
        .size           $__internal_0_$__cuda_sm20_div_rn_f64_full,(.L_x_46 - $__internal_0_$__cuda_sm20_div_rn_f64_full)
$__internal_0_$__cuda_sm20_div_rn_f64_full:
[C---:B------:R-:W-:Y:S01]  /*0240*/  FSETP.GEU.AND P0, PT, |R7|.reuse, 1.469367938527859385e-39, PT ;  /* 0x001000000700780b */ /* 0x040fe20003f0e200 */
[----:B------:R-:W-:Y:S01]  /*0250*/  IMAD.MOV.U32 R16, RZ, RZ, 0x1 ;  /* 0x00000001ff107424 */ /* 0x000fe200078e00ff */
[----:B------:R-:W-:Y:S01]  /*0260*/  LOP3.LUT R2, R7, 0x800fffff, RZ, 0xc0, !PT ;  /* 0x800fffff07027812 */ /* 0x000fe200078ec0ff */
[----:B------:R-:W-:Y:S01]  /*0270*/  BSSY.RECONVERGENT B1, `(.L_x_23) ;  /* 0x0000055000017945 */ /* 0x000fe20003800200 */
[C---:B------:R-:W-:Y:S02]  /*0280*/  FSETP.GEU.AND P2, PT, |R9|.reuse, 1.469367938527859385e-39, PT ;  /* 0x001000000900780b */ /* 0x040fe40003f4e200 */
[----:B------:R-:W-:Y:S01]  /*0290*/  LOP3.LUT R3, R2, 0x3ff00000, RZ, 0xfc, !PT ;  /* 0x3ff0000002037812 */ /* 0x000fe200078efcff */
[----:B------:R-:W-:Y:S01]  /*02a0*/  IMAD.MOV.U32 R2, RZ, RZ, R6 ;  /* 0x000000ffff027224 */ /* 0x000fe200078e0006 */
[----:B------:R-:W-:Y:S02]  /*02b0*/  LOP3.LUT R12, R9, 0x7ff00000, RZ, 0xc0, !PT ;  /* 0x7ff00000090c7812 */ /* 0x000fe400078ec0ff */
[----:B------:R-:W-:-:S03]  /*02c0*/  LOP3.LUT R15, R7, 0x7ff00000, RZ, 0xc0, !PT ;  /* 0x7ff00000070f7812 */ /* 0x000fc600078ec0ff */
[----:B------:R-:W-:Y:S01]  /*02d0*/  @!P0 DMUL R2, R6, 8.98846567431157953865e+307 ;  /* 0x7fe0000006028828 */ /* 0x000fe20000000000 */
[----:B------:R-:W-:-:S03]  /*02e0*/  ISETP.GE.U32.AND P1, PT, R12, R15, PT ;  /* 0x0000000f0c00720c */ /* 0x000fc60003f26070 */
[----:B------:R-:W-:Y:S01]  /*02f0*/  @!P2 LOP3.LUT R13, R7, 0x7ff00000, RZ, 0xc0, !PT ;  /* 0x7ff00000070da812 */ /* 0x000fe200078ec0ff */
[----:B------:R-:W-:Y:S01]  /*0300*/  @!P2 IMAD.MOV.U32 R18, RZ, RZ, RZ ;  /* 0x000000ffff12a224 */ /* 0x000fe200078e00ff */
[----:B------:R-:W0:Y:S02]  /*0310*/  MUFU.RCP64H R17, R3 ;  /* 0x0000000300117308 */ /* 0x000e240000001800 */
[----:B------:R-:W-:Y:S01]  /*0320*/  @!P2 ISETP.GE.U32.AND P3, PT, R12, R13, PT ;  /* 0x0000000d0c00a20c */ /* 0x000fe20003f66070 */
[----:B------:R-:W-:-:S05]  /*0330*/  IMAD.MOV.U32 R13, RZ, RZ, 0x1ca00000 ;  /* 0x1ca00000ff0d7424 */ /* 0x000fca00078e00ff */
[----:B------:R-:W-:-:S04]  /*0340*/  @!P2 SEL R19, R13, 0x63400000, !P3 ;  /* 0x634000000d13a807 */ /* 0x000fc80005800000 */
[----:B------:R-:W-:-:S04]  /*0350*/  @!P2 LOP3.LUT R19, R19, 0x80000000, R9, 0xf8, !PT ;  /* 0x800000001313a812 */ /* 0x000fc800078ef809 */
[----:B------:R-:W-:Y:S01]  /*0360*/  @!P2 LOP3.LUT R19, R19, 0x100000, RZ, 0xfc, !PT ;  /* 0x001000001313a812 */ /* 0x000fe200078efcff */
[----:B0-----:R-:W-:-:S08]  /*0370*/  DFMA R10, R16, -R2, 1 ;  /* 0x3ff00000100a742b */ /* 0x001fd00000000802 */
[----:B------:R-:W-:-:S08]  /*0380*/  DFMA R10, R10, R10, R10 ;  /* 0x0000000a0a0a722b */ /* 0x000fd0000000000a */
[----:B------:R-:W-:Y:S01]  /*0390*/  DFMA R16, R16, R10, R16 ;  /* 0x0000000a1010722b */ /* 0x000fe20000000010 */
[----:B------:R-:W-:Y:S01]  /*03a0*/  SEL R11, R13, 0x63400000, !P1 ;  /* 0x634000000d0b7807 */ /* 0x000fe20004800000 */
[----:B------:R-:W-:-:S03]  /*03b0*/  IMAD.MOV.U32 R10, RZ, RZ, R8 ;  /* 0x000000ffff0a7224 */ /* 0x000fc600078e0008 */
[----:B------:R-:W-:-:S03]  /*03c0*/  LOP3.LUT R11, R11, 0x800fffff, R9, 0xf8, !PT ;  /* 0x800fffff0b0b7812 */ /* 0x000fc600078ef809 */
[----:B------:R-:W-:-:S03]  /*03d0*/  DFMA R20, R16, -R2, 1 ;  /* 0x3ff000001014742b */ /* 0x000fc60000000802 */
[----:B------:R-:W-:-:S05]  /*03e0*/  @!P2 DFMA R10, R10, 2, -R18 ;  /* 0x400000000a0aa82b */ /* 0x000fca0000000812 */
[----:B------:R-:W-:Y:S01]  /*03f0*/  DFMA R16, R16, R20, R16 ;  /* 0x000000141010722b */ /* 0x000fe20000000010 */
[----:B------:R-:W-:Y:S02]  /*0400*/  IMAD.MOV.U32 R21, RZ, RZ, R12 ;  /* 0x000000ffff157224 */ /* 0x000fe400078e000c */
[----:B------:R-:W-:Y:S01]  /*0410*/  IMAD.MOV.U32 R20, RZ, RZ, R15 ;  /* 0x000000ffff147224 */ /* 0x000fe200078e000f */
[----:B------:R-:W-:Y:S02]  /*0420*/  @!P0 LOP3.LUT R20, R3, 0x7ff00000, RZ, 0xc0, !PT ;  /* 0x7ff0000003148812 */ /* 0x000fe400078ec0ff */
[----:B------:R-:W-:Y:S02]  /*0430*/  @!P2 LOP3.LUT R21, R11, 0x7ff00000, RZ, 0xc0, !PT ;  /* 0x7ff000000b15a812 */ /* 0x000fe400078ec0ff */
[----:B------:R-:W-:Y:S01]  /*0440*/  DMUL R18, R16, R10 ;  /* 0x0000000a10127228 */ /* 0x000fe20000000000 */
[----:B------:R-:W-:Y:S02]  /*0450*/  VIADD R23, R20, 0xffffffff ;  /* 0xffffffff14177836 */ /* 0x000fe40000000000 */
[----:B------:R-:W-:-:S05]  /*0460*/  VIADD R22, R21, 0xffffffff ;  /* 0xffffffff15167836 */ /* 0x000fca0000000000 */
[----:B------:R-:W-:Y:S01]  /*0470*/  DFMA R14, R18, -R2, R10 ;  /* 0x80000002120e722b */ /* 0x000fe2000000000a */
[----:B------:R-:W-:-:S04]  /*0480*/  ISETP.GT.U32.AND P0, PT, R22, 0x7feffffe, PT ;  /* 0x7feffffe1600780c */ /* 0x000fc80003f04070 */
[----:B------:R-:W-:-:S03]  /*0490*/  ISETP.GT.U32.OR P0, PT, R23, 0x7feffffe, P0 ;  /* 0x7feffffe1700780c */ /* 0x000fc60000704470 */
[----:B------:R-:W-:-:S10]  /*04a0*/  DFMA R14, R16, R14, R18 ;  /* 0x0000000e100e722b */ /* 0x000fd40000000012 */
[----:B------:R-:W-:Y:S05]  /*04b0*/  @P0 BRA `(.L_x_24) ;  /* 0x00000000006c0947 */ /* 0x000fea0003800000 */
[----:B------:R-:W-:-:S04]  /*04c0*/  LOP3.LUT R9, R7, 0x7ff00000, RZ, 0xc0, !PT ;  /* 0x7ff0000007097812 */ /* 0x000fc800078ec0ff */
[CC--:B------:R-:W-:Y:S02]  /*04d0*/  VIADDMNMX R8, R12.reuse, -R9.reuse, 0xb9600000, !PT ;  /* 0xb96000000c087446 */ /* 0x0c0fe40007800909 */
[----:B------:R-:W-:Y:S02]  /*04e0*/  ISETP.GE.U32.AND P0, PT, R12, R9, PT ;  /* 0x000000090c00720c */ /* 0x000fe40003f06070 */
[----:B------:R-:W-:Y:S02]  /*04f0*/  VIMNMX R8, PT, PT, R8, 0x46a00000, PT ;  /* 0x46a0000008087848 */ /* 0x000fe40003fe0100 */
[----:B------:R-:W-:-:S05]  /*0500*/  SEL R13, R13, 0x63400000, !P0 ;  /* 0x634000000d0d7807 */ /* 0x000fca0004000000 */
[----:B------:R-:W-:Y:S02]  /*0510*/  IMAD.IADD R16, R8, 0x1, -R13 ;  /* 0x0000000108107824 */ /* 0x000fe400078e0a0d */
[----:B------:R-:W-:Y:S02]  /*0520*/  IMAD.MOV.U32 R8, RZ, RZ, RZ ;  /* 0x000000ffff087224 */ /* 0x000fe400078e00ff */
[----:B------:R-:W-:-:S06]  /*0530*/  VIADD R9, R16, 0x7fe00000 ;  /* 0x7fe0000010097836 */ /* 0x000fcc0000000000 */
[----:B------:R-:W-:-:S10]  /*0540*/  DMUL R12, R14, R8 ;  /* 0x000000080e0c7228 */ /* 0x000fd40000000000 */
[----:B------:R-:W-:-:S13]  /*0550*/  FSETP.GTU.AND P0, PT, |R13|, 1.469367938527859385e-39, PT ;  /* 0x001000000d00780b */ /* 0x000fda0003f0c200 */
[----:B------:R-:W-:Y:S05]  /*0560*/  @P0 BRA `(.L_x_25) ;  /* 0x0000000000940947 */ /* 0x000fea0003800000 */
[----:B------:R-:W-:Y:S01]  /*0570*/  DFMA R2, R14, -R2, R10 ;  /* 0x800000020e02722b */ /* 0x000fe2000000000a */
[----:B------:R-:W-:-:S09]  /*0580*/  IMAD.MOV.U32 R8, RZ, RZ, RZ ;  /* 0x000000ffff087224 */ /* 0x000fd200078e00ff */
[C---:B------:R-:W-:Y:S02]  /*0590*/  FSETP.NEU.AND P0, PT, R3.reuse, RZ, PT ;  /* 0x000000ff0300720b */ /* 0x040fe40003f0d000 */
[----:B------:R-:W-:-:S04]  /*05a0*/  LOP3.LUT R7, R3, 0x80000000, R7, 0x48, !PT ;  /* 0x8000000003077812 */ /* 0x000fc800078e4807 */
[----:B------:R-:W-:-:S07]  /*05b0*/  LOP3.LUT R9, R7, R9, RZ, 0xfc, !PT ;  /* 0x0000000907097212 */ /* 0x000fce00078efcff */
[----:B------:R-:W-:Y:S05]  /*05c0*/  @!P0 BRA `(.L_x_25) ;  /* 0x00000000007c8947 */ /* 0x000fea0003800000 */
[----:B------:R-:W-:Y:S01]  /*05d0*/  IMAD.MOV R3, RZ, RZ, -R16 ;  /* 0x000000ffff037224 */ /* 0x000fe200078e0a10 */
[----:B------:R-:W-:Y:S01]  /*05e0*/  DMUL.RP R8, R14, R8 ;  /* 0x000000080e087228 */ /* 0x000fe20000008000 */
[----:B------:R-:W-:-:S06]  /*05f0*/  IMAD.MOV.U32 R2, RZ, RZ, RZ ;  /* 0x000000ffff027224 */ /* 0x000fcc00078e00ff */
[----:B------:R-:W-:-:S03]  /*0600*/  DFMA R2, R12, -R2, R14 ;  /* 0x800000020c02722b */ /* 0x000fc6000000000e */
[----:B------:R-:W-:-:S03]  /*0610*/  LOP3.LUT R7, R9, R7, RZ, 0x3c, !PT ;  /* 0x0000000709077212 */ /* 0x000fc600078e3cff */
[----:B------:R-:W-:-:S04]  /*0620*/  IADD3 R2, PT, PT, -R16, -0x43300000, RZ ;  /* 0xbcd0000010027810 */ /* 0x000fc80007ffe1ff */
[----:B------:R-:W-:-:S04]  /*0630*/  FSETP.NEU.AND P0, PT, |R3|, R2, PT ;  /* 0x000000020300720b */ /* 0x000fc80003f0d200 */
[----:B------:R-:W-:Y:S02]  /*0640*/  FSEL R12, R8, R12, !P0 ;  /* 0x0000000c080c7208 */ /* 0x000fe40004000000 */
[----:B------:R-:W-:Y:S01]  /*0650*/  FSEL R13, R7, R13, !P0 ;  /* 0x0000000d070d7208 */ /* 0x000fe20004000000 */
[----:B------:R-:W-:Y:S06]  /*0660*/  BRA `(.L_x_25) ;  /* 0x0000000000547947 */ /* 0x000fec0003800000 */
.L_x_24:
[----:B------:R-:W-:-:S14]  /*0670*/  DSETP.NAN.AND P0, PT, R8, R8, PT ;  /* 0x000000080800722a */ /* 0x000fdc0003f08000 */
[----:B------:R-:W-:Y:S05]  /*0680*/  @P0 BRA `(.L_x_26) ;  /* 0x0000000000440947 */ /* 0x000fea0003800000 */
[----:B------:R-:W-:-:S14]  /*0690*/  DSETP.NAN.AND P0, PT, R6, R6, PT ;  /* 0x000000060600722a */ /* 0x000fdc0003f08000 */
[----:B------:R-:W-:Y:S05]  /*06a0*/  @P0 BRA `(.L_x_27) ;  /* 0x0000000000300947 */ /* 0x000fea0003800000 */
[----:B------:R-:W-:Y:S01]  /*06b0*/  ISETP.NE.AND P0, PT, R21, R20, PT ;  /* 0x000000141500720c */ /* 0x000fe20003f05270 */
[----:B------:R-:W-:Y:S02]  /*06c0*/  IMAD.MOV.U32 R12, RZ, RZ, 0x0 ;  /* 0x00000000ff0c7424 */ /* 0x000fe400078e00ff */
[----:B------:R-:W-:-:S10]  /*06d0*/  IMAD.MOV.U32 R13, RZ, RZ, -0x80000 ;  /* 0xfff80000ff0d7424 */ /* 0x000fd400078e00ff */
[----:B------:R-:W-:Y:S05]  /*06e0*/  @!P0 BRA `(.L_x_25) ;  /* 0x0000000000348947 */ /* 0x000fea0003800000 */
[----:B------:R-:W-:Y:S02]  /*06f0*/  ISETP.NE.AND P0, PT, R21, 0x7ff00000, PT ;  /* 0x7ff000001500780c */ /* 0x000fe40003f05270 */
[----:B------:R-:W-:Y:S02]  /*0700*/  LOP3.LUT R13, R9, 0x80000000, R7, 0x48, !PT ;  /* 0x80000000090d7812 */ /* 0x000fe400078e4807 */
[----:B------:R-:W-:-:S13]  /*0710*/  ISETP.EQ.OR P0, PT, R20, RZ, !P0 ;  /* 0x000000ff1400720c */ /* 0x000fda0004702670 */
[----:B------:R-:W-:Y:S01]  /*0720*/  @P0 LOP3.LUT R2, R13, 0x7ff00000, RZ, 0xfc, !PT ;  /* 0x7ff000000d020812 */ /* 0x000fe200078efcff */
[----:B------:R-:W-:Y:S02]  /*0730*/  @!P0 IMAD.MOV.U32 R12, RZ, RZ, RZ ;  /* 0x000000ffff0c8224 */ /* 0x000fe400078e00ff */
[----:B------:R-:W-:Y:S02]  /*0740*/  @P0 IMAD.MOV.U32 R12, RZ, RZ, RZ ;  /* 0x000000ffff0c0224 */ /* 0x000fe400078e00ff */
[----:B------:R-:W-:Y:S01]  /*0750*/  @P0 IMAD.MOV.U32 R13, RZ, RZ, R2 ;  /* 0x000000ffff0d0224 */ /* 0x000fe200078e0002 */
[----:B------:R-:W-:Y:S06]  /*0760*/  BRA `(.L_x_25) ;  /* 0x0000000000147947 */ /* 0x000fec0003800000 */
.L_x_27:
[----:B------:R-:W-:Y:S01]  /*0770*/  LOP3.LUT R13, R7, 0x80000, RZ, 0xfc, !PT ;  /* 0x00080000070d7812 */ /* 0x000fe200078efcff */
[----:B------:R-:W-:Y:S01]  /*0780*/  IMAD.MOV.U32 R12, RZ, RZ, R6 ;  /* 0x000000ffff0c7224 */ /* 0x000fe200078e0006 */
[----:B------:R-:W-:Y:S06]  /*0790*/  BRA `(.L_x_25) ;  /* 0x0000000000087947 */ /* 0x000fec0003800000 */
.L_x_26:
[----:B------:R-:W-:Y:S01]  /*07a0*/  LOP3.LUT R13, R9, 0x80000, RZ, 0xfc, !PT ;  /* 0x00080000090d7812 */ /* 0x000fe200078efcff */
[----:B------:R-:W-:-:S07]  /*07b0*/  IMAD.MOV.U32 R12, RZ, RZ, R8 ;  /* 0x000000ffff0c7224 */ /* 0x000fce00078e0008 */
.L_x_25:
[----:B------:R-:W-:Y:S05]  /*07c0*/  BSYNC.RECONVERGENT B1 ;  /* 0x0000000000017941 */ /* 0x000fea0003800200 */
.L_x_23:
[----:B------:R-:W-:Y:S02]  /*07d0*/  IMAD.MOV.U32 R2, RZ, RZ, R0 ;  /* 0x000000ffff027224 */ /* 0x000fe400078e0000 */
[----:B------:R-:W-:-:S04]  /*07e0*/  IMAD.MOV.U32 R3, RZ, RZ, 0x0 ;  /* 0x00000000ff037424 */ /* 0x000fc800078e00ff */
[----:B------:R-:W-:Y:S05]  /*07f0*/  RET.REL.NODEC R2 `(_Z22softmaxNormalizeKernelPdS_i) ;  /* 0xfffffff802007950 */ /* 0x000fea0003c3ffff */
.L_x_28:
        /* <DEDUP_REMOVED lines=16> */
.L_x_46:


//--------------------- .text._Z13softmaxKernelPdS_i --------------------------
	.section	.text._Z13softmaxKernelPdS_i,"ax",@progbits
	.align	128
        .global         _Z13softmaxKernelPdS_i
        .type           _Z13softmaxKernelPdS_i,@function
        .size           _Z13softmaxKernelPdS_i,(.L_x_57 - _Z13softmaxKernelPdS_i)
        .other          _Z13softmaxKernelPdS_i,@"STO_CUDA_ENTRY STV_DEFAULT"
_Z13softmaxKernelPdS_i:
.text._Z13softmaxKernelPdS_i:
        /* <DEDUP_REMOVED lines=53> */
[C---:B------:R-:W-:Y:S02]  /*0350*/  DFMA R12, R8.reuse, R10, 1 ;  /* 0x3ff00000080c742b */ /* 0x040fe4000000000a */
[----:B------:R-:W0:Y:S06]  /*0360*/  LDC.64 R10, c[0x0][0x388] ;  /* 0x0000e200ff0a7b82 */ /* 0x000e2c0000000a00 */
        /* <DEDUP_REMOVED lines=13> */
[----:B------:R-:W-:Y:S01]  /*0440*/  @!P1 LEA R5, R4, 0x3ff00000, 0x14 ;  /* 0x3ff0000004059811 */ /* 0x000fe200078ea0ff */
[----:B------:R-:W-:-:S06]  /*0450*/  @!P1 IMAD.MOV.U32 R4, RZ, RZ, RZ ;  /* 0x000000ffff049224 */ /* 0x000fcc00078e00ff */
[----:B------:R-:W-:-:S11]  /*0460*/  @!P1 DMUL R8, R12, R4 ;  /* 0x000000040c089228 */ /* 0x000fd60000000000 */
.L_x_30:
[----:B------:R-:W-:Y:S05]  /*0470*/  BSYNC.RECONVERGENT B0 ;  /* 0x0000000000007941 */ /* 0x000fea0003800200 */
.L_x_29:
[----:B------:R1:W-:Y:S04]  /*0480*/  STG.E.64 desc[UR4][R2.64], R8 ;  /* 0x0000000802007986 */ /* 0x0003e8000c101b04 */
[----:B0-----:R1:W5:Y:S02]  /*0490*/  LDG.E.64 R4, desc[UR4][R10.64] ;  /* 0x000000040a047981 */ /* 0x001364000c1e1b00 */
.L_x_31:
[----:B-----5:R-:W-:Y:S01]  /*04a0*/  DADD R6, R4, R8 ;  /* 0x0000000004067229 */ /* 0x020fe20000000008 */
[----:B------:R-:W-:Y:S09]  /*04b0*/  YIELD ;  /* 0x0000000000007946 */ /* 0x000ff20003800000 */
[----:B------:R-:W2:Y:S02]  /*04c0*/  ATOMG.E.CAS.64.STRONG.GPU PT, R6, [R10], R4, R6 ;  /* 0x000000040a0673a9 */ /* 0x000ea400001ee506 */
[----:B--2---:R-:W-:-:S02]  /*04d0*/  ISETP.NE.U32.AND P0, PT, R4, R6, PT ;  /* 0x000000060400720c */ /* 0x004fc40003f05070 */
[----:B------:R-:W-:Y:S02]  /*04e0*/  MOV R4, R6 ;  /* 0x0000000600047202 */ /* 0x000fe40000000f00 */
[----:B------:R-:W-:Y:S01]  /*04f0*/  ISETP.NE.AND.EX P0, PT, R5, R7, PT, P0 ;  /* 0x000000070500720c */ /* 0x000fe20003f05300 */
[----:B------:R-:W-:-:S12]  /*0500*/  IMAD.MOV.U32 R5, RZ, RZ, R7 ;  /* 0x000000ffff057224 */ /* 0x000fd800078e0007 */
[----:B------:R-:W-:Y:S05]  /*0510*/  @P0 BRA `(.L_x_31) ;  /* 0xfffffffc00e00947 */ /* 0x000fea000383ffff */
[----:B------:R-:W-:Y:S05]  /*0520*/  EXIT ;  /* 0x000000000000794d */ /* 0x000fea0003800000 */
.L_x_32:
        /* <DEDUP_REMOVED lines=13> */
.L_x_57:


//--------------------- .text._Z24forwardOutputLayerKernelPdS_S_S_ii --------------------------
	.section	.text._Z24forwardOutputLayerKernelPdS_S_S_ii,"ax",@progbits
	.align	128
        .global         _Z24forwardOutputLayerKernelPdS_S_S_ii
        .type           _Z24forwardOutputLayerKernelPdS_S_S_ii,@function
        .size           _Z24forwardOutputLayerKernelPdS_S_S_ii,(.L_x_58 - _Z24forwardOutputLayerKernelPdS_S_S_ii)
        .other          _Z24forwardOutputLayerKernelPdS_S_S_ii,@"STO_CUDA_ENTRY STV_DEFAULT"
_Z24forwardOutputLayerKernelPdS_S_S_ii:
.text._Z24forwardOutputLayerKernelPdS_S_S_ii:
        /* <DEDUP_REMOVED lines=10> */
[----:B------:R-:W2:Y:S08]  /*00a0*/  LDC R6, c[0x0][0x3a4] ;  /* 0x0000e900ff067b82 */ /* 0x000eb00000000800 */
[----:B------:R-:W3:Y:S01]  /*00b0*/  LDC.64 R4, c[0x0][0x398] ;  /* 0x0000e600ff047b82 */ /* 0x000ee20000000a00 */
[----:B0-----:R-:W-:-:S06]  /*00c0*/  IMAD.WIDE R2, R7, 0x8, R2 ;  /* 0x0000000807027825 */ /* 0x001fcc00078e0202 */
[----:B-1----:R-:W4:Y:S01]  /*00d0*/  LDG.E.64 R2, desc[UR8][R2.64] ;  /* 0x0000000802027981 */ /* 0x002f22000c1e1b00 */
[----:B--2---:R-:W-:Y:S01]  /*00e0*/  ISETP.GE.AND P0, PT, R6, 0x1, PT ;  /* 0x000000010600780c */ /* 0x004fe20003f06270 */
[----:B---3--:R-:W-:-:S05]  /*00f0*/  IMAD.WIDE R4, R7, 0x8, R4 ;  /* 0x0000000807047825 */ /* 0x008fca00078e0204 */
[----:B----4-:R0:W-:Y:S07]  /*0100*/  STG.E.64 desc[UR8][R4.64], R2 ;  /* 0x0000000204007986 */ /* 0x0101ee000c101b08 */
[----:B------:R-:W-:Y:S05]  /*0110*/  @!P0 EXIT ;  /* 0x000000000000894d */ /* 0x000fea0003800000 */
[C---:B------:R-:W-:Y:S01]  /*0120*/  ISETP.GE.U32.AND P1, PT, R6.reuse, 0x10, PT ;  /* 0x000000100600780c */ /* 0x040fe20003f26070 */
[----:B------:R-:W-:Y:S01]  /*0130*/  IMAD R0, R7, R6, RZ ;  /* 0x0000000607007224 */ /* 0x000fe200078e02ff */
[----:B------:R-:W-:Y:S01]  /*0140*/  LOP3.LUT R18, R6, 0xf, RZ, 0xc0, !PT ;  /* 0x0000000f06127812 */ /* 0x000fe200078ec0ff */
[----:B------:R-:W-:-:S03]  /*0150*/  IMAD.MOV.U32 R7, RZ, RZ, RZ ;  /* 0x000000ffff077224 */ /* 0x000fc600078e00ff */
[----:B------:R-:W-:-:S07]  /*0160*/  ISETP.NE.AND P0, PT, R18, RZ, PT ;  /* 0x000000ff1200720c */ /* 0x000fce0003f05270 */
[----:B------:R-:W-:Y:S06]  /*0170*/  @!P1 BRA `(.L_x_33) ;  /* 0x0000000400589947 */ /* 0x000fec0003800000 */
[----:B------:R-:W1:Y:S01]  /*0180*/  LDCU.64 UR4, c[0x0][0x390] ;  /* 0x00007200ff0477ac */ /* 0x000e620008000a00 */
[----:B------:R-:W-:Y:S01]  /*0190*/  LOP3.LUT R7, R6, 0x7ffffff0, RZ, 0xc0, !PT ;  /* 0x7ffffff006077812 */ /* 0x000fe200078ec0ff */
[----:B------:R-:W-:Y:S01]  /*01a0*/  IMAD.MOV.U32 R13, RZ, RZ, R0 ;  /* 0x000000ffff0d7224 */ /* 0x000fe200078e0000 */
[----:B------:R-:W2:Y:S02]  /*01b0*/  LDCU.64 UR6, c[0x0][0x380] ;  /* 0x00007000ff0677ac */ /* 0x000ea40008000a00 */
[----:B------:R-:W-:Y:S01]  /*01c0*/  IADD3 R12, PT, PT, -R7, RZ, RZ ;  /* 0x000000ff070c7210 */ /* 0x000fe20007ffe1ff */
[----:B-1----:R-:W-:-:S04]  /*01d0*/  UIADD3 UR4, UP1, UPT, UR4, 0x40, URZ ;  /* 0x0000004004047890 */ /* 0x002fc8000ff3e0ff */
[----:B------:R-:W-:Y:S02]  /*01e0*/  UIADD3.X UR5, UPT, UPT, URZ, UR5, URZ, UP1, !UPT ;  /* 0x00000005ff057290 */ /* 0x000fe40008ffe4ff */
[----:B--2---:R-:W-:Y:S01]  /*01f0*/  UIADD3 UR6, UP0, UPT, UR6, 0x40, URZ ;  /* 0x0000004006067890 */ /* 0x004fe2000ff1e0ff */
[----:B------:R-:W-:-:S03]  /*0200*/  IMAD.U32 R14, RZ, RZ, UR4 ;  /* 0x00000004ff0e7e24 */ /* 0x000fc6000f8e00ff */
[----:B------:R-:W-:Y:S01]  /*0210*/  IMAD.U32 R15, RZ, RZ, UR5 ;  /* 0x00000005ff0f7e24 */ /* 0x000fe2000f8e00ff */
[----:B------:R-:W-:-:S12]  /*0220*/  UIADD3.X UR7, UPT, UPT, URZ, UR7, URZ, UP0, !UPT ;  /* 0x00000007ff077290 */ /* 0x000fd800087fe4ff */
.L_x_34:
[----:B------:R-:W-:Y:S01]  /*0230*/  MOV R10, UR6 ;  /* 0x00000006000a7c02 */ /* 0x000fe20008000f00 */
[----:B------:R-:W-:Y:S01]  /*0240*/  IMAD.U32 R11, RZ, RZ, UR7 ;  /* 0x00000007ff0b7e24 */ /* 0x000fe2000f8e00ff */
[----:B------:R-:W-:Y:S01]  /*0250*/  MOV R9, R15 ;  /* 0x0000000f00097202 */ /* 0x000fe20000000f00 */
[----:B------:R-:W-:Y:S02]  /*0260*/  IMAD.MOV.U32 R8, RZ, RZ, R14 ;  /* 0x000000ffff087224 */ /* 0x000fe400078e000e */
[----:B------:R-:W-:-:S03]  /*0270*/  IMAD.WIDE R10, R13, 0x8, R10 ;  /* 0x000000080d0a7825 */ /* 0x000fc600078e020a */
[----:B----4-:R-:W2:Y:S04]  /*0280*/  LDG.E.64 R16, desc[UR8][R8.64+-0x40] ;  /* 0xffffc00808107981 */ /* 0x010ea8000c1e1b00 */
[----:B------:R-:W2:Y:S02]  /*0290*/  LDG.E.64 R14, desc[UR8][R10.64+-0x40] ;  /* 0xffffc0080a0e7981 */ /* 0x000ea4000c1e1b00 */
[----:B--2---:R-:W-:-:S07]  /*02a0*/  DFMA R14, R14, R16, R2 ;  /* 0x000000100e0e722b */ /* 0x004fce0000000002 */
[----:B------:R1:W-:Y:S04]  /*02b0*/  STG.E.64 desc[UR8][R4.64], R14 ;  /* 0x0000000e04007986 */ /* 0x0003e8000c101b08 */
[----:B0-----:R-:W2:Y:S04]  /*02c0*/  LDG.E.64 R2, desc[UR8][R10.64+-0x38] ;  /* 0xffffc8080a027981 */ /* 0x001ea8000c1e1b00 */
[----:B------:R-:W2:Y:S02]  /*02d0*/  LDG.E.64 R16, desc[UR8][R8.64+-0x38] ;  /* 0xffffc80808107981 */ /* 0x000ea4000c1e1b00 */
[----:B--2---:R-:W-:-:S07]  /*02e0*/  DFMA R2, R2, R16, R14 ;  /* 0x000000100202722b */ /* 0x004fce000000000e */
[----:B------:R0:W-:Y:S04]  /*02f0*/  STG.E.64 desc[UR8][R4.64], R2 ;  /* 0x0000000204007986 */ /* 0x0001e8000c101b08 */
[----:B------:R-:W2:Y:S04]  /*0300*/  LDG.E.64 R16, desc[UR8][R10.64+-0x30] ;  /* 0xffffd0080a107981 */ /* 0x000ea8000c1e1b00 */
[----:B------:R-:W2:Y:S02]  /*0310*/  LDG.E.64 R20, desc[UR8][R8.64+-0x30] ;  /* 0xffffd00808147981 */ /* 0x000ea4000c1e1b00 */
[----:B--2---:R-:W-:-:S07]  /*0320*/  DFMA R16, R16, R20, R2 ;  /* 0x000000141010722b */ /* 0x004fce0000000002 */
[----:B------:R2:W-:Y:S04]  /*0330*/  STG.E.64 desc[UR8][R4.64], R16 ;  /* 0x0000001004007986 */ /* 0x0005e8000c101b08 */
[----:B------:R-:W3:Y:S04]  /*0340*/  LDG.E.64 R20, desc[UR8][R10.64+-0x28] ;  /* 0xffffd8080a147981 */ /* 0x000ee8000c1e1b00 */
[----:B------:R-:W3:Y:S02]  /*0350*/  LDG.E.64 R22, desc[UR8][R8.64+-0x28] ;  /* 0xffffd80808167981 */ /* 0x000ee4000c1e1b00 */
[----:B---3--:R-:W-:-:S07]  /*0360*/  DFMA R20, R20, R22, R16 ;  /* 0x000000161414722b */ /* 0x008fce0000000010 */
[----:B------:R3:W-:Y:S04]  /*0370*/  STG.E.64 desc[UR8][R4.64], R20 ;  /* 0x0000001404007986 */ /* 0x0007e8000c101b08 */
[----:B-1----:R-:W4:Y:S04]  /*0380*/  LDG.E.64 R14, desc[UR8][R10.64+-0x20] ;  /* 0xffffe0080a0e7981 */ /* 0x002f28000c1e1b00 */
[----:B------:R-:W4:Y:S02]  /*0390*/  LDG.E.64 R22, desc[UR8][R8.64+-0x20] ;  /* 0xffffe00808167981 */ /* 0x000f24000c1e1b00 */
[----:B----4-:R-:W-:-:S07]  /*03a0*/  DFMA R14, R14, R22, R20 ;  /* 0x000000160e0e722b */ /* 0x010fce0000000014 */
[----:B------:R1:W-:Y:S04]  /*03b0*/  STG.E.64 desc[UR8][R4.64], R14 ;  /* 0x0000000e04007986 */ /* 0x0003e8000c101b08 */
[----:B0-----:R-:W4:Y:S04]  /*03c0*/  LDG.E.64 R2, desc[UR8][R10.64+-0x18] ;  /* 0xffffe8080a027981 */ /* 0x001f28000c1e1b00 */
[----:B------:R-:W4:Y:S02]  /*03d0*/  LDG.E.64 R22, desc[UR8][R8.64+-0x18] ;  /* 0xffffe80808167981 */ /* 0x000f24000c1e1b00 */
[----:B----4-:R-:W-:-:S07]  /*03e0*/  DFMA R2, R2, R22, R14 ;  /* 0x000000160202722b */ /* 0x010fce000000000e */
[----:B------:R0:W-:Y:S04]  /*03f0*/  STG.E.64 desc[UR8][R4.64], R2 ;  /* 0x0000000204007986 */ /* 0x0001e8000c101b08 */
[----:B--2---:R-:W2:Y:S04]  /*0400*/  LDG.E.64 R16, desc[UR8][R10.64+-0x10] ;  /* 0xfffff0080a107981 */ /* 0x004ea8000c1e1b00 */
[----:B------:R-:W2:Y:S02]  /*0410*/  LDG.E.64 R22, desc[UR8][R8.64+-0x10] ;  /* 0xfffff00808167981 */ /* 0x000ea4000c1e1b00 */
[----:B--2---:R-:W-:-:S07]  /*0420*/  DFMA R16, R16, R22, R2 ;  /* 0x000000161010722b */ /* 0x004fce0000000002 */
[----:B------:R2:W-:Y:S04]  /*0430*/  STG.E.64 desc[UR8][R4.64], R16 ;  /* 0x0000001004007986 */ /* 0x0005e8000c101b08 */
[----:B---3--:R-:W3:Y:S04]  /*0440*/  LDG.E.64 R20, desc[UR8][R10.64+-0x8] ;  /* 0xfffff8080a147981 */ /* 0x008ee8000c1e1b00 */
        /* <DEDUP_REMOVED lines=27> */
[----:B------:R-:W5:Y:S04]  /*0600*/  LDG.E.64 R2, desc[UR8][R10.64+0x30] ;  /* 0x000030080a027981 */ /* 0x000f68000c1e1b00 */
[----:B--2---:R-:W5:Y:S01]  /*0610*/  LDG.E.64 R16, desc[UR8][R8.64+0x30] ;  /* 0x0000300808107981 */ /* 0x004f62000c1e1b00 */
[----:B------:R-:W-:Y:S01]  /*0620*/  VIADD R12, R12, 0x10 ;  /* 0x000000100c0c7836 */ /* 0x000fe20000000000 */
[----:B-----5:R-:W-:-:S07]  /*0630*/  DFMA R16, R2, R16, R22 ;  /* 0x000000100210722b */ /* 0x020fce0000000016 */
[----:B------:R4:W-:Y:S04]  /*0640*/  STG.E.64 desc[UR8][R4.64], R16 ;  /* 0x0000001004007986 */ /* 0x0009e8000c101b08 */
[----:B------:R-:W2:Y:S04]  /*0650*/  LDG.E.64 R2, desc[UR8][R10.64+0x38] ;  /* 0x000038080a027981 */ /* 0x000ea8000c1e1b00 */
[----:B---3--:R-:W2:Y:S01]  /*0660*/  LDG.E.64 R20, desc[UR8][R8.64+0x38] ;  /* 0x0000380808147981 */ /* 0x008ea2000c1e1b00 */
[----:B------:R-:W-:Y:S01]  /*0670*/  ISETP.NE.AND P1, PT, R12, RZ, PT ;  /* 0x000000ff0c00720c */ /* 0x000fe20003f25270 */
[----:B------:R-:W-:Y:S01]  /*0680*/  VIADD R13, R13, 0x10 ;  /* 0x000000100d0d7836 */ /* 0x000fe20000000000 */
[----:B-1----:R-:W-:-:S04]  /*0690*/  IADD3 R14, P2, PT, R8, 0x80, RZ ;  /* 0x00000080080e7810 */ /* 0x002fc80007f5e0ff */
[----:B------:R-:W-:Y:S01]  /*06a0*/  IADD3.X R15, PT, PT, RZ, R9, RZ, P2, !PT ;  /* 0x00000009ff0f7210 */ /* 0x000fe200017fe4ff */
[----:B--2---:R-:W-:-:S07]  /*06b0*/  DFMA R2, R2, R20, R16 ;  /* 0x000000140202722b */ /* 0x004fce0000000010 */
[----:B------:R4:W-:Y:S01]  /*06c0*/  STG.E.64 desc[UR8][R4.64], R2 ;  /* 0x0000000204007986 */ /* 0x0009e2000c101b08 */
[----:B------:R-:W-:Y:S05]  /*06d0*/  @P1 BRA `(.L_x_34) ;  /* 0xfffffff800d41947 */ /* 0x000fea000383ffff */
.L_x_33:
[----:B------:R-:W-:Y:S05]  /*06e0*/  @!P0 EXIT ;  /* 0x000000000000894d */ /* 0x000fea0003800000 */
[----:B------:R-:W-:Y:S02]  /*06f0*/  ISETP.GE.U32.AND P0, PT, R18, 0x8, PT ;  /* 0x000000081200780c */ /* 0x000fe40003f06070 */
[----:B----4-:R-:W-:-:S04]  /*0700*/  LOP3.LUT R16, R6, 0x7, RZ, 0xc0, !PT ;  /* 0x0000000706107812 */ /* 0x010fc800078ec0ff */
[----:B------:R-:W-:-:S07]  /*0710*/  ISETP.NE.AND P1, PT, R16, RZ, PT ;  /* 0x000000ff1000720c */ /* 0x000fce0003f25270 */
[----:B------:R-:W-:Y:S06]  /*0720*/  @!P0 BRA `(.L_x_35) ;  /* 0x0000000000988947 */ /* 0x000fec0003800000 */
[----:B------:R-:W1:Y:S01]  /*0730*/  LDC.64 R8, c[0x0][0x380] ;  /* 0x0000e000ff087b82 */ /* 0x000e620000000a00 */
[----:B------:R-:W-:-:S07]  /*0740*/  IADD3 R13, PT, PT, R0, R7, RZ ;  /* 0x00000007000d7210 */ /* 0x000fce0007ffe0ff */
[----:B------:R-:W2:Y:S01]  /*0750*/  LDC.64 R10, c[0x0][0x390] ;  /* 0x0000e400ff0a7b82 */ /* 0x000ea20000000a00 */
[----:B-1----:R-:W-:-:S05]  /*0760*/  IMAD.WIDE R8, R13, 0x8, R8 ;  /* 0x000000080d087825 */ /* 0x002fca00078e0208 */
[----:B------:R-:W3:Y:S01]  /*0770*/  LDG.E.64 R12, desc[UR8][R8.64] ;  /* 0x00000008080c7981 */ /* 0x000ee2000c1e1b00 */
[----:B--2---:R-:W-:-:S05]  /*0780*/  IMAD.WIDE.U32 R10, R7, 0x8, R10 ;  /* 0x00000008070a7825 */ /* 0x004fca00078e000a */
[----:B------:R-:W3:Y:S02]  /*0790*/  LDG.E.64 R14, desc[UR8][R10.64] ;  /* 0x000000080a0e7981 */ /* 0x000ee4000c1e1b00 */
[----:B---3--:R-:W-:-:S07]  /*07a0*/  DFMA R12, R12, R14, R2 ;  /* 0x0000000e0c0c722b */ /* 0x008fce0000000002 */
        /* <DEDUP_REMOVED lines=21> */
[----:B------:R-:W4:Y:S04]  /*0900*/  LDG.E.64 R2, desc[UR8][R8.64+0x30] ;  /* 0x0000300808027981 */ /* 0x000f28000c1e1b00 */
[----:B--2---:R-:W4:Y:S02]  /*0910*/  LDG.E.64 R14, desc[UR8][R10.64+0x30] ;  /* 0x000030080a0e7981 */ /* 0x004f24000c1e1b00 */
[----:B----4-:R-:W-:-:S07]  /*0920*/  DFMA R14, R2, R14, R20 ;  /* 0x0000000e020e722b */ /* 0x010fce0000000014 */
[----:B------:R1:W-:Y:S04]  /*0930*/  STG.E.64 desc[UR8][R4.64], R14 ;  /* 0x0000000e04007986 */ /* 0x0003e8000c101b08 */
[----:B------:R-:W2:Y:S04]  /*0940*/  LDG.E.64 R2, desc[UR8][R8.64+0x38] ;  /* 0x0000380808027981 */ /* 0x000ea8000c1e1b00 */
[----:B---3--:R-:W2:Y:S01]  /*0950*/  LDG.E.64 R18, desc[UR8][R10.64+0x38] ;  /* 0x000038080a127981 */ /* 0x008ea2000c1e1b00 */
[----:B------:R-:W-:Y:S01]  /*0960*/  VIADD R7, R7, 0x8 ;  /* 0x0000000807077836 */ /* 0x000fe20000000000 */
[----:B--2---:R-:W-:-:S07]  /*0970*/  DFMA R2, R2, R18, R14 ;  /* 0x000000120202722b */ /* 0x004fce000000000e */
[----:B------:R1:W-:Y:S04]  /*0980*/  STG.E.64 desc[UR8][R4.64], R2 ;  /* 0x0000000204007986 */ /* 0x0003e8000c101b08 */
.L_x_35:
[----:B------:R-:W-:Y:S05]  /*0990*/  @!P1 EXIT ;  /* 0x000000000000994d */ /* 0x000fea0003800000 */
[----:B------:R-:W-:Y:S02]  /*09a0*/  ISETP.GE.U32.AND P0, PT, R16, 0x4, PT ;  /* 0x000000041000780c */ /* 0x000fe40003f06070 */
[----:B------:R-:W-:-:S04]  /*09b0*/  LOP3.LUT R6, R6, 0x3, RZ, 0xc0, !PT ;  /* 0x0000000306067812 */ /* 0x000fc800078ec0ff */
[----:B------:R-:W-:-:S07]  /*09c0*/  ISETP.NE.AND P1, PT, R6, RZ, PT ;  /* 0x000000ff0600720c */ /* 0x000fce0003f25270 */
[----:B------:R-:W-:Y:S06]  /*09d0*/  @!P0 BRA `(.L_x_36) ;  /* 0x0000000000588947 */ /* 0x000fec0003800000 */
[----:B------:R-:W2:Y:S01]  /*09e0*/  LDC.64 R10, c[0x0][0x380] ;  /* 0x0000e000ff0a7b82 */ /* 0x000ea20000000a00 */
[----:B-1----:R-:W-:-:S07]  /*09f0*/  IADD3 R13, PT, PT, R0, R7, RZ ;  /* 0x00000007000d7210 */ /* 0x002fce0007ffe0ff */
[----:B------:R-:W1:Y:S01]  /*0a00*/  LDC.64 R8, c[0x0][0x390] ;  /* 0x0000e400ff087b82 */ /* 0x000e620000000a00 */
[----:B--2---:R-:W-:-:S05]  /*0a10*/  IMAD.WIDE R10, R13, 0x8, R10 ;  /* 0x000000080d0a7825 */ /* 0x004fca00078e020a */
[----:B------:R-:W2:Y:S01]  /*0a20*/  LDG.E.64 R12, desc[UR8][R10.64] ;  /* 0x000000080a0c7981 */ /* 0x000ea2000c1e1b00 */
[----:B-1----:R-:W-:-:S05]  /*0a30*/  IMAD.WIDE.U32 R8, R7, 0x8, R8 ;  /* 0x0000000807087825 */ /* 0x002fca00078e0008 */
[----:B------:R-:W2:Y:S02]  /*0a40*/  LDG.E.64 R14, desc[UR8][R8.64] ;  /* 0x00000008080e7981 */ /* 0x000ea4000c1e1b00 */
[----:B--2---:R-:W-:-:S07]  /*0a50*/  DFMA R12, R12, R14, R2 ;  /* 0x0000000e0c0c722b */ /* 0x004fce0000000002 */
[----:B------:R2:W-:Y:S04]  /*0a60*/  STG.E.64 desc[UR8][R4.64], R12 ;  /* 0x0000000c04007986 */ /* 0x0005e8000c101b08 */
[----:B0-----:R-:W3:Y:S04]  /*0a70*/  LDG.E.64 R2, desc[UR8][R10.64+0x8] ;  /* 0x000008080a027981 */ /* 0x001ee8000c1e1b00 */
[----:B------:R-:W3:Y:S02]  /*0a80*/  LDG.E.64 R14, desc[UR8][R8.64+0x8] ;  /* 0x00000808080e7981 */ /* 0x000ee4000c1e1b00 */
[----:B---3--:R-:W-:-:S07]  /*0a90*/  DFMA R14, R2, R14, R12 ;  /* 0x0000000e020e722b */ /* 0x008fce000000000c */
[----:B------:R2:W-:Y:S04]  /*0aa0*/  STG.E.64 desc[UR8][R4.64], R14 ;  /* 0x0000000e04007986 */ /* 0x0005e8000c101b08 */
[----:B------:R-:W3:Y:S04]  /*0ab0*/  LDG.E.64 R2, desc[UR8][R10.64+0x10] ;  /* 0x000010080a027981 */ /* 0x000ee8000c1e1b00 */
[----:B------:R-:W3:Y:S02]  /*0ac0*/  LDG.E.64 R16, desc[UR8][R8.64+0x10] ;  /* 0x0000100808107981 */ /* 0x000ee4000c1e1b00 */
[----:B---3--:R-:W-:-:S07]  /*0ad0*/  DFMA R16, R2, R16, R14 ;  /* 0x000000100210722b */ /* 0x008fce000000000e */
[----:B------:R2:W-:Y:S04]  /*0ae0*/  STG.E.64 desc[UR8][R4.64], R16 ;  /* 0x0000001004007986 */ /* 0x0005e8000c101b08 */
[----:B------:R-:W3:Y:S04]  /*0af0*/  LDG.E.64 R2, desc[UR8][R10.64+0x18] ;  /* 0x000018080a027981 */ /* 0x000ee8000c1e1b00 */
[----:B------:R-:W3:Y:S01]  /*0b00*/  LDG.E.64 R18, desc[UR8][R8.64+0x18] ;  /* 0x0000180808127981 */ /* 0x000ee2000c1e1b00 */
[----:B------:R-:W-:Y:S01]  /*0b10*/  VIADD R7, R7, 0x4 ;  /* 0x0000000407077836 */ /* 0x000fe20000000000 */
[----:B---3--:R-:W-:-:S07]  /*0b20*/  DFMA R2, R2, R18, R16 ;  /* 0x000000120202722b */ /* 0x008fce0000000010 */
[----:B------:R2:W-:Y:S04]  /*0b30*/  STG.E.64 desc[UR8][R4.64], R2 ;  /* 0x0000000204007986 */ /* 0x0005e8000c101b08 */
.L_x_36:
[----:B------:R-:W-:Y:S05]  /*0b40*/  @!P1 EXIT ;  /* 0x000000000000994d */ /* 0x000fea0003800000 */
[----:B------:R-:W3:Y:S01]  /*0b50*/  LDC.64 R10, c[0x0][0x390] ;  /* 0x0000e400ff0a7b82 */ /* 0x000ee20000000a00 */
[----:B-12---:R-:W-:Y:S01]  /*0b60*/  IADD3 R13, PT, PT, R0, R7, RZ ;  /* 0x00000007000d7210 */ /* 0x006fe20007ffe0ff */
[----:B------:R-:W-:-:S06]  /*0b70*/  IMAD.MOV R0, RZ, RZ, -R6 ;  /* 0x000000ffff007224 */ /* 0x000fcc00078e0a06 */
[----:B------:R-:W1:Y:S01]  /*0b80*/  LDC.64 R8, c[0x0][0x380] ;  /* 0x0000e000ff087b82 */ /* 0x000e620000000a00 */
[----:B---3--:R-:W-:-:S04]  /*0b90*/  IMAD.WIDE.U32 R10, R7, 0x8, R10 ;  /* 0x00000008070a7825 */ /* 0x008fc800078e000a */
[----:B------:R-:W-:Y:S01]  /*0ba0*/  IMAD.MOV.U32 R12, RZ, RZ, R10 ;  /* 0x000000ffff0c7224 */ /* 0x000fe200078e000a */
[----:B------:R-:W-:-:S07]  /*0bb0*/  MOV R15, R11 ;  /* 0x0000000b000f7202 */ /* 0x000fce0000000f00 */
.L_x_37:
[----:B-1----:R-:W-:Y:S01]  /*0bc0*/  IMAD.WIDE R6, R13, 0x8, R8 ;  /* 0x000000080d067825 */ /* 0x002fe200078e0208 */
[----:B------:R-:W-:-:S03]  /*0bd0*/  MOV R10, R12 ;  /* 0x0000000c000a7202 */ /* 0x000fc60000000f00 */
[----:B------:R-:W-:Y:S02]  /*0be0*/  IMAD.MOV.U32 R11, RZ, RZ, R15 ;  /* 0x000000ffff0b7224 */ /* 0x000fe400078e000f */
[----:B------:R-:W0:Y:S04]  /*0bf0*/  LDG.E.64 R6, desc[UR8][R6.64] ;  /* 0x0000000806067981 */ /* 0x000e28000c1e1b00 */
[----:B------:R-:W0:Y:S01]  /*0c00*/  LDG.E.64 R10, desc[UR8][R10.64] ;  /* 0x000000080a0a7981 */ /* 0x000e22000c1e1b00 */
[----:B------:R-:W-:Y:S01]  /*0c10*/  IADD3 R0, PT, PT, R0, 0x1, RZ ;  /* 0x0000000100007810 */ /* 0x000fe20007ffe0ff */
[----:B------:R-:W-:Y:S01]  /*0c20*/  VIADD R13, R13, 0x1 ;  /* 0x000000010d0d7836 */ /* 0x000fe20000000000 */
[----:B------:R-:W-:Y:S02]  /*0c30*/  IADD3 R12, P1, PT, R12, 0x8, RZ ;  /* 0x000000080c0c7810 */ /* 0x000fe40007f3e0ff */
[----:B------:R-:W-:-:S02]  /*0c40*/  ISETP.NE.AND P0, PT, R0, RZ, PT ;  /* 0x000000ff0000720c */ /* 0x000fc40003f05270 */
[----:B------:R-:W-:Y:S01]  /*0c50*/  IADD3.X R15, PT, PT, RZ, R15, RZ, P1, !PT ;  /* 0x0000000fff0f7210 */ /* 0x000fe20000ffe4ff */
[----:B0-2---:R-:W-:-:S07]  /*0c60*/  DFMA R2, R6, R10, R2 ;  /* 0x0000000a0602722b */ /* 0x005fce0000000002 */
[----:B------:R2:W-:Y:S03]  /*0c70*/  STG.E.64 desc[UR8][R4.64], R2 ;  /* 0x0000000204007986 */ /* 0x0005e6000c101b08 */
[----:B------:R-:W-:Y:S05]  /*0c80*/  @P0 BRA `(.L_x_37) ;  /* 0xfffffffc00cc0947 */ /* 0x000fea000383ffff */
[----:B------:R-:W-:Y:S05]  /*0c90*/  EXIT ;  /* 0x000000000000794d */ /* 0x000fea0003800000 */
.L_x_38:
        /* <DEDUP_REMOVED lines=14> */
.L_x_58:


//--------------------- .text._Z24forwardHiddenLayerKernelPdS_S_S_ii --------------------------
	.section	.text._Z24forwardHiddenLayerKernelPdS_S_S_ii,"ax",@progbits
	.align	128
        .global         _Z24forwardHiddenLayerKernelPdS_S_S_ii
        .type           _Z24forwardHiddenLayerKernelPdS_S_S_ii,@function
        .size           _Z24forwardHiddenLayerKernelPdS_S_S_ii,(.L_x_59 - _Z24forwardHiddenLayerKernelPdS_S_S_ii)
        .other          _Z24forwardHiddenLayerKernelPdS_S_S_ii,@"STO_CUDA_ENTRY STV_DEFAULT"
_Z24forwardHiddenLayerKernelPdS_S_S_ii:
.text._Z24forwardHiddenLayerKernelPdS_S_S_ii:
        /* <DEDUP_REMOVED lines=35> */
.L_x_40:
        /* <DEDUP_REMOVED lines=75> */
.L_x_39:
        /* <DEDUP_REMOVED lines=43> */
.L_x_41:
        /* <DEDUP_REMOVED lines=27> */
.L_x_42:
        /* <DEDUP_REMOVED lines=8> */
.L_x_43:
        /* <DEDUP_REMOVED lines=14> */
.L_x_44:
        /* <DEDUP_REMOVED lines=14> */
.L_x_59:


//--------------------- .text._Z10reluKernelPdi   --------------------------
	.section	.text._Z10reluKernelPdi,"ax",@progbits
	.align	128
        .global         _Z10reluKernelPdi
        .type           _Z10reluKernelPdi,@function
        .size           _Z10reluKernelPdi,(.L_x_60 - _Z10reluKernelPdi)
        .other          _Z10reluKernelPdi,@"STO_CUDA_ENTRY STV_DEFAULT"
_Z10reluKernelPdi:
.text._Z10reluKernelPdi:
        /* <DEDUP_REMOVED lines=12> */
[----:B------:R-:W-:Y:S01]  /*00c0*/  IMAD.MOV.U32 R0, RZ, RZ, RZ ;  /* 0x000000ffff007224 */ /* 0x000fe200078e00ff */
[----:B--2---:R-:W-:Y:S01]  /*00d0*/  DSETP.MAX.AND P0, P1, RZ, R4, PT ;  /* 0x00000004ff00722a */ /* 0x004fe2000390f000 */
[----:B------:R-:W-:-:S05]  /*00e0*/  MOV R7, R5 ;  /* 0x0000000500077202 */ /* 0x000fca0000000f00 */
[C---:B------:R-:W-:Y:S02]  /*00f0*/  FSEL R9, R0.reuse, R7, P0 ;  /* 0x0000000700097208 */ /* 0x040fe40000000000 */
[----:B------:R-:W-:-:S06]  /*0100*/  SEL R4, R0, R4, P0 ;  /* 0x0000000400047207 */ /* 0x000fcc0000000000 */
[----:B------:R-:W-:-:S05]  /*0110*/  @P1 LOP3.LUT R9, R7, 0x80000, RZ, 0xfc, !PT ;  /* 0x0008000007091812 */ /* 0x000fca00078efcff */
[----:B------:R-:W-:-:S05]  /*0120*/  IMAD.MOV.U32 R5, RZ, RZ, R9 ;  /* 0x000000ffff057224 */ /* 0x000fca00078e0009 */
[----:B------:R-:W-:Y:S01]  /*0130*/  STG.E.64 desc[UR4][R2.64], R4 ;  /* 0x0000000402007986 */ /* 0x000fe2000c101b04 */
[----:B------:R-:W-:Y:S05]  /*0140*/  EXIT ;  /* 0x000000000000794d */ /* 0x000fea0003800000 */
.L_x_45:
        /* <DEDUP_REMOVED lines=11> */
.L_x_60:


//--------------------- .nv.shared._Z16softmaxSumKernelPdS_i --------------------------
	.section	.nv.shared._Z16softmaxSumKernelPdS_i,"aw",@nobits
	.sectionflags	@""
	.align	8
.nv.shared._Z16softmaxSumKernelPdS_i:
	.zero		3072


//--------------------- .nv.shared.reserved.0     --------------------------
	.section	.nv.shared.reserved.0,"aw",@nobits
	.weak		__nv_reservedSMEM_offset_0_alias
	.size		__nv_reservedSMEM_offset_0_alias, 0, 64
	.other		__nv_reservedSMEM_offset_0_alias,@"STO_CUDA_RESERVED_SHARED STV_DEFAULT"
__nv_reservedSMEM_offset_0_alias:
	.zero		0
	.zero		64


//--------------------- .nv.constant0._Z16softmaxSumKernelPdS_i --------------------------
	.section	.nv.constant0._Z16softmaxSumKernelPdS_i,"a",@progbits
	.sectionflags	@""
	.align	4
.nv.constant0._Z16softmaxSumKernelPdS_i:
	.zero		916


//--------------------- .nv.constant0._Z16softmaxExpKernelPdi --------------------------
	.section	.nv.constant0._Z16softmaxExpKernelPdi,"a",@progbits
	.sectionflags	@""
	.align	4
.nv.constant0._Z16softmaxExpKernelPdi:
	.zero		908


//--------------------- .nv.constant0._Z17computeLossKernelPdS_S_i --------------------------
	.section	.nv.constant0._Z17computeLossKernelPdS_S_i,"a",@progbits
	.sectionflags	@""
	.align	4
.nv.constant0._Z17computeLossKernelPdS_S_i:
	.zero		924


//--------------------- .nv.constant0._Z22updateHiddenBiasKernelPdS_di --------------------------
	.section	.nv.constant0._Z22updateHiddenBiasKernelPdS_di,"a",@progbits
	.sectionflags	@""
	.align	4
.nv.constant0._Z22updateHiddenBiasKernelPdS_di:
	.zero		924


//--------------------- .nv.constant0._Z22updateOutputBiasKernelPdS_di --------------------------
	.section	.nv.constant0._Z22updateOutputBiasKernelPdS_di,"a",@progbits
	.sectionflags	@""
	.align	4
.nv.constant0._Z22updateOutputBiasKernelPdS_di:
	.zero		924


//--------------------- .nv.constant0._Z25updateHiddenWeightsKernelPdS_S_dii --------------------------
	.section	.nv.constant0._Z25updateHiddenWeightsKernelPdS_S_dii,"a",@progbits
	.sectionflags	@""
	.align	4
.nv.constant0._Z25updateHiddenWeightsKernelPdS_S_dii:
	.zero		936


//--------------------- .nv.constant0._Z25updateOutputWeightsKernelPdS_S_dii --------------------------
	.section	.nv.constant0._Z25updateOutputWeightsKernelPdS_S_dii,"a",@progbits
	.sectionflags	@""
	.align	4
.nv.constant0._Z25updateOutputWeightsKernelPdS_S_dii:
	.zero		936


//--------------------- .nv.constant0._Z27computeHiddenGradientKernelPdS_S_S_ii --------------------------
	.section	.nv.constant0._Z27computeHiddenGradientKernelPdS_S_S_ii,"a",@progbits
	.sectionflags	@""
	.align	4
.nv.constant0._Z27computeHiddenGradientKernelPdS_S_S_ii:
	.zero		936


//--------------------- .nv.constant0._Z27computeOutputGradientKernelPdS_S_i --------------------------
	.section	.nv.constant0._Z27computeOutputGradientKernelPdS_S_i,"a",@progbits
	.sectionflags	@""
	.align	4
.nv.constant0._Z27computeOutputGradientKernelPdS_S_i:
	.zero		924


//--------------------- .nv.constant0._Z22softmaxNormalizeKernelPdS_i --------------------------
	.section	.nv.constant0._Z22softmaxNormalizeKernelPdS_i,"a",@progbits
	.sectionflags	@""
	.align	4
.nv.constant0._Z22softmaxNormalizeKernelPdS_i:
	.zero		916


//--------------------- .nv.constant0._Z13softmaxKernelPdS_i --------------------------
	.section	.nv.constant0._Z13softmaxKernelPdS_i,"a",@progbits
	.sectionflags	@""
	.align	4
.nv.constant0._Z13softmaxKernelPdS_i:
	.zero		916


//--------------------- .nv.constant0._Z24forwardOutputLayerKernelPdS_S_S_ii --------------------------
	.section	.nv.constant0._Z24forwardOutputLayerKernelPdS_S_S_ii,"a",@progbits
	.sectionflags	@""
	.align	4
.nv.constant0._Z24forwardOutputLayerKernelPdS_S_S_ii:
	.zero		936


//--------------------- .nv.constant0._Z24forwardHiddenLayerKernelPdS_S_S_ii --------------------------
	.section	.nv.constant0._Z24forwardHiddenLayerKernelPdS_S_S_ii,"a",@progbits
	.sectionflags	@""
	.align	4
.nv.constant0._Z24forwardHiddenLayerKernelPdS_S_S_ii:
	.zero		936


//--------------------- .nv.constant0._Z10reluKernelPdi --------------------------
	.section	.nv.constant0._Z10reluKernelPdi,"a",@progbits
	.sectionflags	@""
	.align	4
.nv.constant0._Z10reluKernelPdi:
	.zero		908


//--------------------- SYMBOLS --------------------------

	.type		.nv.reservedSmem.offset0,@object
	.size		.nv.reservedSmem.offset0,0x4
	.type		.nv.reservedSmem.cap,@object
	.size		.nv.reservedSmem.cap,0x4
